	.target	sm_100a

	.elftype	@"ET_EXEC"


//--------------------- .note.nv.tkinfo           --------------------------
	.section	.note.nv.tkinfo,"",@"SHT_NOTE"
	.sectionflags	@"SHF_NOTE_NV_TKINFO"
	.tkinfo
        /*0018*/ 	.word	0x00000002
        /*0030*/ 	.string	""
        /*0030*/ 	.string	"ptxas"
        /*0030*/ 	.string	"Cuda compilation tools, release 13.0, V13.0.88"
        /*0030*/ 	.string	"Build cuda_13.0.r13.0/compiler.36424714_0"
        /*0030*/ 	.string	"-arch sm_100a -m 64 "



//--------------------- .note.nv.cuinfo           --------------------------
	.section	.note.nv.cuinfo,"",@"SHT_NOTE"
	.sectionflags	@"SHF_NOTE_NV_CUINFO"
        /*0018*/ 	.short	0x0002
        /*001a*/ 	.short	0x0064
        /*001c*/ 	.short	0x0082
	.zero		2


//--------------------- .nv.info                  --------------------------
	.section	.nv.info,"",@"SHT_CUDA_INFO"
	.align	4


	//----- nvinfo : EIATTR_REGCOUNT
	.align		4
        /*0000*/ 	.byte	0x04, 0x2f
        /*0002*/ 	.short	(.L_19 - .L_18)
	.align		4
.L_18:
        /*0004*/ 	.word	index@(_ZN7cutlass13device_kernelINS_4gemm6kernel13GemmUniversalIN4cute5tupleIJiiiiEEENS1_10collective13CollectiveMmaINS1_35MainloopSm100TmaUmmaWarpSpecializedILi26ELi2ELi4ENS5_IJNS4_1CILi2EEENSA_ILi1EEESC_EEEEENS5_IJNSA_ILi64EEESF_NSA_ILi32EEEEEENS_6half_tENS5_IJlSC_lEEESI_SJ_NS4_8TiledMMAINS4_8MMA_AtomIJNS4_20SM100_MMA_F16BF16_SSISI_SI_fLi64ELi64ELNS4_4UMMA5MajorE0ELSO_0ELNSN_7ScaleInE0ELSP_0EEEEEENS4_6LayoutINS5_IJSC_SC_SC_EEENS5_IJNSA_ILi0EEESU_SU_EEEEENS5_IJNS4_10UnderscoreESX_SX_EEEEENS4_13SM90_TMA_LOADENS4_14ComposedLayoutINS4_7SwizzleILi2ELi4ELi3EEENS4_18smem_ptr_flag_bitsILi16EEENSS_INS5_IJNSA_ILi8EEESG_EEENS5_IJSG_SC_EEEEEEEvNS4_8identityENS4_23SM90_TMA_LOAD_MULTICASTES1A_vS1B_EENS_8epilogue10collective18CollectiveEpilogueINS1E_23Sm100TmaWarpSpecializedILi3ELi2ELi16ELb1ELb0EEEJSH_NS5_IJNSS_ISF_SC_EENSS_ISG_SC_EEEEESI_SJ_SI_SJ_NS1E_6fusion15FusionCallbacksIS1I_NS1M_17LinearCombinationISI_fSI_fLNS_15FloatRoundStyleE2EEESH_S1L_JEEENS4_5SM1004TMEM4LOAD26SM100_TMEM_LOAD_16dp256b4xES10_S1A_NS4_17SM75_U32x4_LDSM_NENS4_14SM90_TMA_STOREES1A_NS4_17SM90_U32x4_STSM_NENS4_39AutoVectorizingCopyWithAssumedAlignmentILi128EEEEEEvvEEEEvNT_6ParamsE)
        /*0008*/ 	.word	0x00000045


	//----- nvinfo : EIATTR_FRAME_SIZE
	.align		4
.L_19:
        /*000c*/ 	.byte	0x04, 0x11
        /*000e*/ 	.short	(.L_21 - .L_20)
	.align		4
.L_20:
        /*0010*/ 	.word	index@($__internal_2_$__cuda_sm10x_tcgen05_guardrail_trap_unallocated_columns_being_dealloced)
        /*0014*/ 	.word	0x00000000


	//----- nvinfo : EIATTR_FRAME_SIZE
	.align		4
.L_21:
        /*0018*/ 	.byte	0x04, 0x11
        /*001a*/ 	.short	(.L_23 - .L_22)
	.align		4
.L_22:
        /*001c*/ 	.word	index@($__internal_1_$__cuda_sm10x_tcgen05_guardrail_trap_phase_invalid_during_alloc)
        /*0020*/ 	.word	0x00000000


	//----- nvinfo : EIATTR_FRAME_SIZE
	.align		4
.L_23:
        /*0024*/ 	.byte	0x04, 0x11
        /*0026*/ 	.short	(.L_25 - .L_24)
	.align		4
.L_24:
        /*0028*/ 	.word	index@($__internal_0_$__cuda_sm10x_tcgen05_guardrail_trap_col_being_dealloced_not_returned_by_alloc)
        /*002c*/ 	.word	0x00000000


	//----- nvinfo : EIATTR_FRAME_SIZE
	.align		4
.L_25:
        /*0030*/ 	.byte	0x04, 0x11
        /*0032*/ 	.short	(.L_27 - .L_26)
	.align		4
.L_26:
        /*0034*/ 	.word	index@(_ZN7cutlass13device_kernelINS_4gemm6kernel13GemmUniversalIN4cute5tupleIJiiiiEEENS1_10collective13CollectiveMmaINS1_35MainloopSm100TmaUmmaWarpSpecializedILi26ELi2ELi4ENS5_IJNS4_1CILi2EEENSA_ILi1EEESC_EEEEENS5_IJNSA_ILi64EEESF_NSA_ILi32EEEEEENS_6half_tENS5_IJlSC_lEEESI_SJ_NS4_8TiledMMAINS4_8MMA_AtomIJNS4_20SM100_MMA_F16BF16_SSISI_SI_fLi64ELi64ELNS4_4UMMA5MajorE0ELSO_0ELNSN_7ScaleInE0ELSP_0EEEEEENS4_6LayoutINS5_IJSC_SC_SC_EEENS5_IJNSA_ILi0EEESU_SU_EEEEENS5_IJNS4_10UnderscoreESX_SX_EEEEENS4_13SM90_TMA_LOADENS4_14ComposedLayoutINS4_7SwizzleILi2ELi4ELi3EEENS4_18smem_ptr_flag_bitsILi16EEENSS_INS5_IJNSA_ILi8EEESG_EEENS5_IJSG_SC_EEEEEEEvNS4_8identityENS4_23SM90_TMA_LOAD_MULTICASTES1A_vS1B_EENS_8epilogue10collective18CollectiveEpilogueINS1E_23Sm100TmaWarpSpecializedILi3ELi2ELi16ELb1ELb0EEEJSH_NS5_IJNSS_ISF_SC_EENSS_ISG_SC_EEEEESI_SJ_SI_SJ_NS1E_6fusion15FusionCallbacksIS1I_NS1M_17LinearCombinationISI_fSI_fLNS_15FloatRoundStyleE2EEESH_S1L_JEEENS4_5SM1004TMEM4LOAD26SM100_TMEM_LOAD_16dp256b4xES10_S1A_NS4_17SM75_U32x4_LDSM_NENS4_14SM90_TMA_STOREES1A_NS4_17SM90_U32x4_STSM_NENS4_39AutoVectorizingCopyWithAssumedAlignmentILi128EEEEEEvvEEEEvNT_6ParamsE)
        /*0038*/ 	.word	0x00000000


	//----- nvinfo : EIATTR_MIN_STACK_SIZE
	.align		4
.L_27:
        /*003c*/ 	.byte	0x04, 0x12
        /*003e*/ 	.short	(.L_29 - .L_28)
	.align		4
.L_28:
        /*0040*/ 	.word	index@(_ZN7cutlass13device_kernelINS_4gemm6kernel13GemmUniversalIN4cute5tupleIJiiiiEEENS1_10collective13CollectiveMmaINS1_35MainloopSm100TmaUmmaWarpSpecializedILi26ELi2ELi4ENS5_IJNS4_1CILi2EEENSA_ILi1EEESC_EEEEENS5_IJNSA_ILi64EEESF_NSA_ILi32EEEEEENS_6half_tENS5_IJlSC_lEEESI_SJ_NS4_8TiledMMAINS4_8MMA_AtomIJNS4_20SM100_MMA_F16BF16_SSISI_SI_fLi64ELi64ELNS4_4UMMA5MajorE0ELSO_0ELNSN_7ScaleInE0ELSP_0EEEEEENS4_6LayoutINS5_IJSC_SC_SC_EEENS5_IJNSA_ILi0EEESU_SU_EEEEENS5_IJNS4_10UnderscoreESX_SX_EEEEENS4_13SM90_TMA_LOADENS4_14ComposedLayoutINS4_7SwizzleILi2ELi4ELi3EEENS4_18smem_ptr_flag_bitsILi16EEENSS_INS5_IJNSA_ILi8EEESG_EEENS5_IJSG_SC_EEEEEEEvNS4_8identityENS4_23SM90_TMA_LOAD_MULTICASTES1A_vS1B_EENS_8epilogue10collective18CollectiveEpilogueINS1E_23Sm100TmaWarpSpecializedILi3ELi2ELi16ELb1ELb0EEEJSH_NS5_IJNSS_ISF_SC_EENSS_ISG_SC_EEEEESI_SJ_SI_SJ_NS1E_6fusion15FusionCallbacksIS1I_NS1M_17LinearCombinationISI_fSI_fLNS_15FloatRoundStyleE2EEESH_S1L_JEEENS4_5SM1004TMEM4LOAD26SM100_TMEM_LOAD_16dp256b4xES10_S1A_NS4_17SM75_U32x4_LDSM_NENS4_14SM90_TMA_STOREES1A_NS4_17SM90_U32x4_STSM_NENS4_39AutoVectorizingCopyWithAssumedAlignmentILi128EEEEEEvvEEEEvNT_6ParamsE)
        /*0044*/ 	.word	0x00000000
.L_29:


//--------------------- .nv.compat                --------------------------
	.section	.nv.compat,"",@"SHT_CUDA_COMPAT_INFO"
	.align	4
        /*0000*/ 	.byte	0x02, 0x09, 0x01, 0x00, 0x02, 0x02, 0x02, 0x00, 0x02, 0x05, 0x05, 0x00, 0x03, 0x07, 0x01, 0x01
        /*0010*/ 	.byte	0x02, 0x03, 0x01, 0x00, 0x02, 0x06, 0x01, 0x00, 0x04, 0x0b, 0x08, 0x00, 0x09, 0x00, 0x00, 0x00
        /*0020*/ 	.byte	0x00, 0x00, 0x00, 0x00


//--------------------- .nv.info._ZN7cutlass13device_kernelINS_4gemm6kernel13GemmUniversalIN4cute5tupleIJiiiiEEENS1_10collective13CollectiveMmaINS1_35MainloopSm100TmaUmmaWarpSpecializedILi26ELi2ELi4ENS5_IJNS4_1CILi2EEENSA_ILi1EEESC_EEEEENS5_IJNSA_ILi64EEESF_NSA_ILi32EEEEEENS_6half_tENS5_IJlSC_lEEESI_SJ_NS4_8TiledMMAINS4_8MMA_AtomIJNS4_20SM100_MMA_F16BF16_SSISI_SI_fLi64ELi64ELNS4_4UMMA5MajorE0ELSO_0ELNSN_7ScaleInE0ELSP_0EEEEEENS4_6LayoutINS5_IJSC_SC_SC_EEENS5_IJNSA_ILi0EEESU_SU_EEEEENS5_IJNS4_10UnderscoreESX_SX_EEEEENS4_13SM90_TMA_LOADENS4_14ComposedLayoutINS4_7SwizzleILi2ELi4ELi3EEENS4_18smem_ptr_flag_bitsILi16EEENSS_INS5_IJNSA_ILi8EEESG_EEENS5_IJSG_SC_EEEEEEEvNS4_8identityENS4_23SM90_TMA_LOAD_MULTICASTES1A_vS1B_EENS_8epilogue10collective18CollectiveEpilogueINS1E_23Sm100TmaWarpSpecializedILi3ELi2ELi16ELb1ELb0EEEJSH_NS5_IJNSS_ISF_SC_EENSS_ISG_SC_EEEEESI_SJ_SI_SJ_NS1E_6fusion15FusionCallbacksIS1I_NS1M_17LinearCombinationISI_fSI_fLNS_15FloatRoundStyleE2EEESH_S1L_JEEENS4_5SM1004TMEM4LOAD26SM100_TMEM_LOAD_16dp256b4xES10_S1A_NS4_17SM75_U32x4_LDSM_NENS4_14SM90_TMA_STOREES1A_NS4_17SM90_U32x4_STSM_NENS4_39AutoVectorizingCopyWithAssumedAlignmentILi128EEEEEEvvEEEEvNT_6ParamsE --------------------------
	.section	.nv.info._ZN7cutlass13device_kernelINS_4gemm6kernel13GemmUniversalIN4cute5tupleIJiiiiEEENS1_10collective13CollectiveMmaINS1_35MainloopSm100TmaUmmaWarpSpecializedILi26ELi2ELi4ENS5_IJNS4_1CILi2EEENSA_ILi1EEESC_EEEEENS5_IJNSA_ILi64EEESF_NSA_ILi32EEEEEENS_6half_tENS5_IJlSC_lEEESI_SJ_NS4_8TiledMMAINS4_8MMA_AtomIJNS4_20SM100_MMA_F16BF16_SSISI_SI_fLi64ELi64ELNS4_4UMMA5MajorE0ELSO_0ELNSN_7ScaleInE0ELSP_0EEEEEENS4_6LayoutINS5_IJSC_SC_SC_EEENS5_IJNSA_ILi0EEESU_SU_EEEEENS5_IJNS4_10UnderscoreESX_SX_EEEEENS4_13SM90_TMA_LOADENS4_14ComposedLayoutINS4_7SwizzleILi2ELi4ELi3EEENS4_18smem_ptr_flag_bitsILi16EEENSS_INS5_IJNSA_ILi8EEESG_EEENS5_IJSG_SC_EEEEEEEvNS4_8identityENS4_23SM90_TMA_LOAD_MULTICASTES1A_vS1B_EENS_8epilogue10collective18CollectiveEpilogueINS1E_23Sm100TmaWarpSpecializedILi3ELi2ELi16ELb1ELb0EEEJSH_NS5_IJNSS_ISF_SC_EENSS_ISG_SC_EEEEESI_SJ_SI_SJ_NS1E_6fusion15FusionCallbacksIS1I_NS1M_17LinearCombinationISI_fSI_fLNS_15FloatRoundStyleE2EEESH_S1L_JEEENS4_5SM1004TMEM4LOAD26SM100_TMEM_LOAD_16dp256b4xES10_S1A_NS4_17SM75_U32x4_LDSM_NENS4_14SM90_TMA_STOREES1A_NS4_17SM90_U32x4_STSM_NENS4_39AutoVectorizingCopyWithAssumedAlignmentILi128EEEEEEvvEEEEvNT_6ParamsE,"",@"SHT_CUDA_INFO"
	.sectionflags	@""
	.align	4


	//----- nvinfo : EIATTR_CUDA_API_VERSION
	.align		4
        /*0000*/ 	.byte	0x04, 0x37
        /*0002*/ 	.short	(.L_31 - .L_30)
.L_30:
        /*0004*/ 	.word	0x00000082


	//----- nvinfo : EIATTR_KPARAM_INFO
	.align		4
.L_31:
        /*0008*/ 	.byte	0x04, 0x17
        /*000a*/ 	.short	(.L_33 - .L_32)
.L_32:
        /*000c*/ 	.word	0x00000000
        /*0010*/ 	.short	0x0000
        /*0012*/ 	.short	0x0000
        /*0014*/ 	.byte	0x00, 0xf0, 0x01, 0x20


	//----- nvinfo : EIATTR_AT_ENTRY_FRAGMENTS
	.align		4
.L_33:
        /*0018*/ 	.byte	0x04, 0x4f
        /*001a*/ 	.short	(.L_35 - .L_34)


	//   ....[0]....
.L_34:
        /*001c*/ 	.word	0x00000006


	//----- nvinfo : EIATTR_RESERVED_SMEM_USED
	.align		4
.L_35:
        /*0020*/ 	.byte	0x01, 0x41
	.zero		2


	//----- nvinfo : EIATTR_SPARSE_MMA_MASK
	.align		4
        /*0024*/ 	.byte	0x03, 0x50
        /*0026*/ 	.short	0x0000


	//----- nvinfo : EIATTR_TCGEN05_1CTA_USED
	.align		4
        /*0028*/ 	.byte	0x01, 0x51
	.zero		2


	//----- nvinfo : EIATTR_MAXREG_COUNT
	.align		4
        /*002c*/ 	.byte	0x03, 0x1b
        /*002e*/ 	.short	0x00ff


	//----- nvinfo : EIATTR_NUM_BARRIERS
	.align		4
        /*0030*/ 	.byte	0x02, 0x4c
        /*0032*/ 	.byte	0x07
	.zero		1


	//----- nvinfo : EIATTR_EXTERNS
	.align		4
        /*0034*/ 	.byte	0x04, 0x0f
        /*0036*/ 	.short	(.L_37 - .L_36)


	//   ....[0]....
	.align		4
.L_36:
        /*0038*/ 	.word	index@(__assertfail)


	//----- nvinfo : EIATTR_MERCURY_ISA_VERSION
	.align		4
.L_37:
        /*003c*/ 	.byte	0x03, 0x5f
        /*003e*/ 	.short	0x0101


	//----- nvinfo : EIATTR_INT_WARP_WIDE_INSTR_OFFSETS
	.align		4
        /*0040*/ 	.byte	0x04, 0x31
        /*0042*/ 	.short	(.L_39 - .L_38)


	//   ....[0]....
.L_38:
        /*0044*/ 	.word	0x00004b30


	//   ....[1]....
        /*0048*/ 	.word	0x00004b60


	//   ....[2]....
        /*004c*/ 	.word	0x00004b80


	//   ....[3]....
        /*0050*/ 	.word	0x00005700


	//   ....[4]....
        /*0054*/ 	.word	0x00005820


	//   ....[5]....
        /*0058*/ 	.word	0x00005970


	//   ....[6]....
        /*005c*/ 	.word	0x00005a90


	//----- nvinfo : EIATTR_COOP_GROUP_MASK_REGIDS
	.align		4
.L_39:
        /*0060*/ 	.byte	0x04, 0x29
        /*0062*/ 	.short	(.L_41 - .L_40)


	//   ....[0]....
.L_40:
        /*0064*/ 	.word	0xffffffff


	//   ....[1]....
        /*0068*/ 	.word	0xffffffff


	//   ....[2]....
        /*006c*/ 	.word	0xffffffff


	//   ....[3]....
        /*0070*/ 	.word	0xffffffff


	//   ....[4]....
        /*0074*/ 	.word	0xffffffff


	//   ....[5]....
        /*0078*/ 	.word	0xffffffff


	//   ....[6]....
        /*007c*/ 	.word	0xffffffff


	//   ....[7]....
        /*0080*/ 	.word	0xffffffff


	//   ....[8]....
        /*0084*/ 	.word	0xffffffff


	//   ....[9]....
        /*0088*/ 	.word	0xffffffff


	//   ....[10]....
        /*008c*/ 	.word	0xffffffff


	//   ....[11]....
        /*0090*/ 	.word	0xffffffff


	//   ....[12]....
        /*0094*/ 	.word	0xffffffff


	//   ....[13]....
        /*0098*/ 	.word	0xffffffff


	//----- nvinfo : EIATTR_COOP_GROUP_INSTR_OFFSETS
	.align		4
.L_41:
        /*009c*/ 	.byte	0x04, 0x28
        /*009e*/ 	.short	(.L_43 - .L_42)


	//   ....[0]....
.L_42:
        /*00a0*/ 	.word	0x00000080


	//   ....[1]....
        /*00a4*/ 	.word	0x000004f0


	//   ....[2]....
        /*00a8*/ 	.word	0x00000970


	//   ....[3]....
        /*00ac*/ 	.word	0x00000af0


	//   ....[4]....
        /*00b0*/ 	.word	0x00000bf0


	//   ....[5]....
        /*00b4*/ 	.word	0x00000d60


	//   ....[6]....
        /*00b8*/ 	.word	0x00000f00


	//   ....[7]....
        /*00bc*/ 	.word	0x000010c0


	//   ....[8]....
        /*00c0*/ 	.word	0x000022e0


	//   ....[9]....
        /*00c4*/ 	.word	0x00003e00


	//   ....[10]....
        /*00c8*/ 	.word	0x00004010


	//   ....[11]....
        /*00cc*/ 	.word	0x00004040


	//   ....[12]....
        /*00d0*/ 	.word	0x00004a10


	//   ....[13]....
        /*00d4*/ 	.word	0x00004c40


	//----- nvinfo : EIATTR_VRC_CTA_INIT_COUNT
	.align		4
.L_43:
        /*00d8*/ 	.byte	0x02, 0x4a
        /*00da*/ 	.byte	0x80
	.zero		1


	//----- nvinfo : EIATTR_SYSCALL_OFFSETS
	.align		4
        /*00dc*/ 	.byte	0x04, 0x46
        /*00de*/ 	.short	(.L_45 - .L_44)


	//   ....[0]....
.L_44:
        /*00e0*/ 	.word	0x000067b0


	//   ....[1]....
        /*00e4*/ 	.word	0x000068a0


	//   ....[2]....
        /*00e8*/ 	.word	0x000070e0


	//   ....[3]....
        /*00ec*/ 	.word	0x00007a30


	//----- nvinfo : EIATTR_MBARRIER_INSTR_OFFSETS
	.align		4
.L_45:
        /*00f0*/ 	.byte	0x04, 0x39
        /*00f2*/ 	.short	(.L_47 - .L_46)


	//   ....[0]....
.L_46:
        /*00f4*/ 	.word	0x00000610
        /*00f8*/ 	.word	0x000000ff
        /*00fc*/ 	.word	0x00000000
        /*0100*/ 	.short	0x0100
        /*0102*/ 	.byte	0x04
	.zero		1


	//   ....[1]....
        /*0104*/ 	.word	0x00000620
        /*0108*/ 	.word	0x000000ff
        /*010c*/ 	.word	0x000000d0
        /*0110*/ 	.short	0x0100
        /*0112*/ 	.byte	0x04
	.zero		1


	//   ....[2]....
        /*0114*/ 	.word	0x00000630
        /*0118*/ 	.word	0x000000ff
        /*011c*/ 	.word	0x00000008
        /*0120*/ 	.short	0x0100
        /*0122*/ 	.byte	0x04
	.zero		1


	//   ....[3]....
        /*0124*/ 	.word	0x00000640
        /*0128*/ 	.word	0x000000ff
        /*012c*/ 	.word	0x000000d8
        /*0130*/ 	.short	0x0100
        /*0132*/ 	.byte	0x04
	.zero		1


	//   ....[4]....
        /*0134*/ 	.word	0x00000650
        /*0138*/ 	.word	0x000000ff
        /*013c*/ 	.word	0x00000010
        /*0140*/ 	.short	0x0100
        /*0142*/ 	.byte	0x04
	.zero		1


	//   ....[5]....
        /*0144*/ 	.word	0x00000660
        /*0148*/ 	.word	0x000000ff
        /*014c*/ 	.word	0x000000e0
        /*0150*/ 	.short	0x0100
        /*0152*/ 	.byte	0x04
	.zero		1


	//   ....[6]....
        /*0154*/ 	.word	0x00000670
        /*0158*/ 	.word	0x000000ff
        /*015c*/ 	.word	0x00000018
        /*0160*/ 	.short	0x0100
        /*0162*/ 	.byte	0x04
	.zero		1


	//   ....[7]....
        /*0164*/ 	.word	0x00000680
        /*0168*/ 	.word	0x000000ff
        /*016c*/ 	.word	0x000000e8
        /*0170*/ 	.short	0x0100
        /*0172*/ 	.byte	0x04
	.zero		1


	//   ....[8]....
        /*0174*/ 	.word	0x00000690
        /*0178*/ 	.word	0x000000ff
        /*017c*/ 	.word	0x00000020
        /*0180*/ 	.short	0x0100
        /*0182*/ 	.byte	0x04
	.zero		1


	//   ....[9]....
        /*0184*/ 	.word	0x000006a0
        /*0188*/ 	.word	0x000000ff
        /*018c*/ 	.word	0x000000f0
        /*0190*/ 	.short	0x0100
        /*0192*/ 	.byte	0x04
	.zero		1


	//   ....[10]....
        /*0194*/ 	.word	0x000006b0
        /*0198*/ 	.word	0x000000ff
        /*019c*/ 	.word	0x00000028
        /*01a0*/ 	.short	0x0100
        /*01a2*/ 	.byte	0x04
	.zero		1


	//   ....[11]....
        /*01a4*/ 	.word	0x000006c0
        /*01a8*/ 	.word	0x000000ff
        /*01ac*/ 	.word	0x000000f8
        /*01b0*/ 	.short	0x0100
        /*01b2*/ 	.byte	0x04
	.zero		1


	//   ....[12]....
        /*01b4*/ 	.word	0x000006d0
        /*01b8*/ 	.word	0x000000ff
        /*01bc*/ 	.word	0x00000030
        /*01c0*/ 	.short	0x0100
        /*01c2*/ 	.byte	0x04
	.zero		1


	//   ....[13]....
        /*01c4*/ 	.word	0x000006e0
        /*01c8*/ 	.word	0x000000ff
        /*01cc*/ 	.word	0x00000100
        /*01d0*/ 	.short	0x0100
        /*01d2*/ 	.byte	0x04
	.zero		1


	//   ....[14]....
        /*01d4*/ 	.word	0x000006f0
        /*01d8*/ 	.word	0x000000ff
        /*01dc*/ 	.word	0x00000038
        /*01e0*/ 	.short	0x0100
        /*01e2*/ 	.byte	0x04
	.zero		1


	//   ....[15]....
        /*01e4*/ 	.word	0x00000700
        /*01e8*/ 	.word	0x000000ff
        /*01ec*/ 	.word	0x00000108
        /*01f0*/ 	.short	0x0100
        /*01f2*/ 	.byte	0x04
	.zero		1


	//   ....[16]....
        /*01f4*/ 	.word	0x00000710
        /*01f8*/ 	.word	0x000000ff
        /*01fc*/ 	.word	0x00000040
        /*0200*/ 	.short	0x0100
        /*0202*/ 	.byte	0x04
	.zero		1


	//   ....[17]....
        /*0204*/ 	.word	0x00000720
        /*0208*/ 	.word	0x000000ff
        /*020c*/ 	.word	0x00000110
        /*0210*/ 	.short	0x0100
        /*0212*/ 	.byte	0x04
	.zero		1


	//   ....[18]....
        /*0214*/ 	.word	0x00000730
        /*0218*/ 	.word	0x000000ff
        /*021c*/ 	.word	0x00000048
        /*0220*/ 	.short	0x0100
        /*0222*/ 	.byte	0x04
	.zero		1


	//   ....[19]....
        /*0224*/ 	.word	0x00000740
        /*0228*/ 	.word	0x000000ff
        /*022c*/ 	.word	0x00000118
        /*0230*/ 	.short	0x0100
        /*0232*/ 	.byte	0x04
	.zero		1


	//   ....[20]....
        /*0234*/ 	.word	0x00000750
        /*0238*/ 	.word	0x000000ff
        /*023c*/ 	.word	0x00000050
        /*0240*/ 	.short	0x0100
        /*0242*/ 	.byte	0x04
	.zero		1


	//   ....[21]....
        /*0244*/ 	.word	0x00000760
        /*0248*/ 	.word	0x000000ff
        /*024c*/ 	.word	0x00000120
        /*0250*/ 	.short	0x0100
        /*0252*/ 	.byte	0x04
	.zero		1


	//   ....[22]....
        /*0254*/ 	.word	0x00000770
        /*0258*/ 	.word	0x000000ff
        /*025c*/ 	.word	0x00000058
        /*0260*/ 	.short	0x0100
        /*0262*/ 	.byte	0x04
	.zero		1


	//   ....[23]....
        /*0264*/ 	.word	0x00000780
        /*0268*/ 	.word	0x000000ff
        /*026c*/ 	.word	0x00000128
        /*0270*/ 	.short	0x0100
        /*0272*/ 	.byte	0x04
	.zero		1


	//   ....[24]....
        /*0274*/ 	.word	0x00000790
        /*0278*/ 	.word	0x000000ff
        /*027c*/ 	.word	0x00000060
        /*0280*/ 	.short	0x0100
        /*0282*/ 	.byte	0x04
	.zero		1


	//   ....[25]....
        /*0284*/ 	.word	0x000007a0
        /*0288*/ 	.word	0x000000ff
        /*028c*/ 	.word	0x00000130
        /*0290*/ 	.short	0x0100
        /*0292*/ 	.byte	0x04
	.zero		1


	//   ....[26]....
        /*0294*/ 	.word	0x000007b0
        /*0298*/ 	.word	0x000000ff
        /*029c*/ 	.word	0x00000068
        /*02a0*/ 	.short	0x0100
        /*02a2*/ 	.byte	0x04
	.zero		1


	//   ....[27]....
        /*02a4*/ 	.word	0x000007c0
        /*02a8*/ 	.word	0x000000ff
        /*02ac*/ 	.word	0x00000138
        /*02b0*/ 	.short	0x0100
        /*02b2*/ 	.byte	0x04
	.zero		1


	//   ....[28]....
        /*02b4*/ 	.word	0x000007d0
        /*02b8*/ 	.word	0x000000ff
        /*02bc*/ 	.word	0x00000070
        /*02c0*/ 	.short	0x0100
        /*02c2*/ 	.byte	0x04
	.zero		1


	//   ....[29]....
        /*02c4*/ 	.word	0x000007e0
        /*02c8*/ 	.word	0x000000ff
        /*02cc*/ 	.word	0x00000140
        /*02d0*/ 	.short	0x0100
        /*02d2*/ 	.byte	0x04
	.zero		1


	//   ....[30]....
        /*02d4*/ 	.word	0x000007f0
        /*02d8*/ 	.word	0x000000ff
        /*02dc*/ 	.word	0x00000078
        /*02e0*/ 	.short	0x0100
        /*02e2*/ 	.byte	0x04
	.zero		1


	//   ....[31]....
        /*02e4*/ 	.word	0x00000800
        /*02e8*/ 	.word	0x000000ff
        /*02ec*/ 	.word	0x00000148
        /*02f0*/ 	.short	0x0100
        /*02f2*/ 	.byte	0x04
	.zero		1


	//   ....[32]....
        /*02f4*/ 	.word	0x00000810
        /*02f8*/ 	.word	0x000000ff
        /*02fc*/ 	.word	0x00000080
        /*0300*/ 	.short	0x0100
        /*0302*/ 	.byte	0x04
	.zero		1


	//   ....[33]....
        /*0304*/ 	.word	0x00000820
        /*0308*/ 	.word	0x000000ff
        /*030c*/ 	.word	0x00000150
        /*0310*/ 	.short	0x0100
        /*0312*/ 	.byte	0x04
	.zero		1


	//   ....[34]....
        /*0314*/ 	.word	0x00000830
        /*0318*/ 	.word	0x000000ff
        /*031c*/ 	.word	0x00000088
        /*0320*/ 	.short	0x0100
        /*0322*/ 	.byte	0x04
	.zero		1


	//   ....[35]....
        /*0324*/ 	.word	0x00000840
        /*0328*/ 	.word	0x000000ff
        /*032c*/ 	.word	0x00000158
        /*0330*/ 	.short	0x0100
        /*0332*/ 	.byte	0x04
	.zero		1


	//   ....[36]....
        /*0334*/ 	.word	0x00000850
        /*0338*/ 	.word	0x000000ff
        /*033c*/ 	.word	0x00000090
        /*0340*/ 	.short	0x0100
        /*0342*/ 	.byte	0x04
	.zero		1


	//   ....[37]....
        /*0344*/ 	.word	0x00000860
        /*0348*/ 	.word	0x000000ff
        /*034c*/ 	.word	0x00000160
        /*0350*/ 	.short	0x0100
        /*0352*/ 	.byte	0x04
	.zero		1


	//   ....[38]....
        /*0354*/ 	.word	0x00000870
        /*0358*/ 	.word	0x000000ff
        /*035c*/ 	.word	0x00000098
        /*0360*/ 	.short	0x0100
        /*0362*/ 	.byte	0x04
	.zero		1


	//   ....[39]....
        /*0364*/ 	.word	0x00000880
        /*0368*/ 	.word	0x000000ff
        /*036c*/ 	.word	0x00000168
        /*0370*/ 	.short	0x0100
        /*0372*/ 	.byte	0x04
	.zero		1


	//   ....[40]....
        /*0374*/ 	.word	0x00000890
        /*0378*/ 	.word	0x000000ff
        /*037c*/ 	.word	0x000000a0
        /*0380*/ 	.short	0x0100
        /*0382*/ 	.byte	0x04
	.zero		1


	//   ....[41]....
        /*0384*/ 	.word	0x000008a0
        /*0388*/ 	.word	0x000000ff
        /*038c*/ 	.word	0x00000170
        /*0390*/ 	.short	0x0100
        /*0392*/ 	.byte	0x04
	.zero		1


	//   ....[42]....
        /*0394*/ 	.word	0x000008b0
        /*0398*/ 	.word	0x000000ff
        /*039c*/ 	.word	0x000000a8
        /*03a0*/ 	.short	0x0100
        /*03a2*/ 	.byte	0x04
	.zero		1


	//   ....[43]....
        /*03a4*/ 	.word	0x000008c0
        /*03a8*/ 	.word	0x000000ff
        /*03ac*/ 	.word	0x00000178
        /*03b0*/ 	.short	0x0100
        /*03b2*/ 	.byte	0x04
	.zero		1


	//   ....[44]....
        /*03b4*/ 	.word	0x000008d0
        /*03b8*/ 	.word	0x000000ff
        /*03bc*/ 	.word	0x000000b0
        /*03c0*/ 	.short	0x0100
        /*03c2*/ 	.byte	0x04
	.zero		1


	//   ....[45]....
        /*03c4*/ 	.word	0x000008e0
        /*03c8*/ 	.word	0x000000ff
        /*03cc*/ 	.word	0x00000180
        /*03d0*/ 	.short	0x0100
        /*03d2*/ 	.byte	0x04
	.zero		1


	//   ....[46]....
        /*03d4*/ 	.word	0x000008f0
        /*03d8*/ 	.word	0x000000ff
        /*03dc*/ 	.word	0x000000b8
        /*03e0*/ 	.short	0x0100
        /*03e2*/ 	.byte	0x04
	.zero		1


	//   ....[47]....
        /*03e4*/ 	.word	0x00000900
        /*03e8*/ 	.word	0x000000ff
        /*03ec*/ 	.word	0x00000188
        /*03f0*/ 	.short	0x0100
        /*03f2*/ 	.byte	0x04
	.zero		1


	//   ....[48]....
        /*03f4*/ 	.word	0x00000910
        /*03f8*/ 	.word	0x000000ff
        /*03fc*/ 	.word	0x000000c0
        /*0400*/ 	.short	0x0100
        /*0402*/ 	.byte	0x04
	.zero		1


	//   ....[49]....
        /*0404*/ 	.word	0x00000920
        /*0408*/ 	.word	0x000000ff
        /*040c*/ 	.word	0x00000190
        /*0410*/ 	.short	0x0100
        /*0412*/ 	.byte	0x04
	.zero		1


	//   ....[50]....
        /*0414*/ 	.word	0x00000930
        /*0418*/ 	.word	0x000000ff
        /*041c*/ 	.word	0x000000c8
        /*0420*/ 	.short	0x0100
        /*0422*/ 	.byte	0x04
	.zero		1


	//   ....[51]....
        /*0424*/ 	.word	0x00000940
        /*0428*/ 	.word	0x000000ff
        /*042c*/ 	.word	0x00000198
        /*0430*/ 	.short	0x0100
        /*0432*/ 	.byte	0x04
	.zero		1


	//   ....[52]....
        /*0434*/ 	.word	0x00000a80
        /*0438*/ 	.word	0x000000ff
        /*043c*/ 	.word	0x000001a0
        /*0440*/ 	.short	0x0100
        /*0442*/ 	.byte	0x04
	.zero		1


	//   ....[53]....
        /*0444*/ 	.word	0x00000a90
        /*0448*/ 	.word	0x000000ff
        /*044c*/ 	.word	0x000001b8
        /*0450*/ 	.short	0x0100
        /*0452*/ 	.byte	0x04
	.zero		1


	//   ....[54]....
        /*0454*/ 	.word	0x00000aa0
        /*0458*/ 	.word	0x000000ff
        /*045c*/ 	.word	0x000001a8
        /*0460*/ 	.short	0x0100
        /*0462*/ 	.byte	0x04
	.zero		1


	//   ....[55]....
        /*0464*/ 	.word	0x00000ab0
        /*0468*/ 	.word	0x000000ff
        /*046c*/ 	.word	0x000001c0
        /*0470*/ 	.short	0x0100
        /*0472*/ 	.byte	0x04
	.zero		1


	//   ....[56]....
        /*0474*/ 	.word	0x00000ac0
        /*0478*/ 	.word	0x000000ff
        /*047c*/ 	.word	0x000001b0
        /*0480*/ 	.short	0x0100
        /*0482*/ 	.byte	0x04
	.zero		1


	//   ....[57]....
        /*0484*/ 	.word	0x00000ad0
        /*0488*/ 	.word	0x000000ff
        /*048c*/ 	.word	0x000001c8
        /*0490*/ 	.short	0x0100
        /*0492*/ 	.byte	0x04
	.zero		1


	//   ....[58]....
        /*0494*/ 	.word	0x00000bc0
        /*0498*/ 	.word	0x000000ff
        /*049c*/ 	.word	0x000001d0
        /*04a0*/ 	.short	0x0100
        /*04a2*/ 	.byte	0x06
	.zero		1


	//   ....[59]....
        /*04a4*/ 	.word	0x00000bd0
        /*04a8*/ 	.word	0x000000ff
        /*04ac*/ 	.word	0x000001d8
        /*04b0*/ 	.short	0x0100
        /*04b2*/ 	.byte	0x06
	.zero		1


	//   ....[60]....
        /*04b4*/ 	.word	0x00000d10
        /*04b8*/ 	.word	0x000000ff
        /*04bc*/ 	.word	0x000001e0
        /*04c0*/ 	.short	0x0100
        /*04c2*/ 	.byte	0x06
	.zero		1


	//   ....[61]....
        /*04c4*/ 	.word	0x00000d20
        /*04c8*/ 	.word	0x000000ff
        /*04cc*/ 	.word	0x000001f0
        /*04d0*/ 	.short	0x0100
        /*04d2*/ 	.byte	0x06
	.zero		1


	//   ....[62]....
        /*04d4*/ 	.word	0x00000d30
        /*04d8*/ 	.word	0x000000ff
        /*04dc*/ 	.word	0x000001e8
        /*04e0*/ 	.short	0x0100
        /*04e2*/ 	.byte	0x06
	.zero		1


	//   ....[63]....
        /*04e4*/ 	.word	0x00000d40
        /*04e8*/ 	.word	0x000000ff
        /*04ec*/ 	.word	0x000001f8
        /*04f0*/ 	.short	0x0100
        /*04f2*/ 	.byte	0x06
	.zero		1


	//   ....[64]....
        /*04f4*/ 	.word	0x00000e70
        /*04f8*/ 	.word	0x000000ff
        /*04fc*/ 	.word	0x00000200
        /*0500*/ 	.short	0x0100
        /*0502*/ 	.byte	0x04
	.zero		1


	//   ....[65]....
        /*0504*/ 	.word	0x00000e80
        /*0508*/ 	.word	0x000000ff
        /*050c*/ 	.word	0x00000220
        /*0510*/ 	.short	0x0100
        /*0512*/ 	.byte	0x04
	.zero		1


	//   ....[66]....
        /*0514*/ 	.word	0x00000e90
        /*0518*/ 	.word	0x000000ff
        /*051c*/ 	.word	0x00000208
        /*0520*/ 	.short	0x0100
        /*0522*/ 	.byte	0x04
	.zero		1


	//   ....[67]....
        /*0524*/ 	.word	0x00000ea0
        /*0528*/ 	.word	0x000000ff
        /*052c*/ 	.word	0x00000228
        /*0530*/ 	.short	0x0100
        /*0532*/ 	.byte	0x04
	.zero		1


	//   ....[68]....
        /*0534*/ 	.word	0x00000eb0
        /*0538*/ 	.word	0x000000ff
        /*053c*/ 	.word	0x00000210
        /*0540*/ 	.short	0x0100
        /*0542*/ 	.byte	0x04
	.zero		1


	//   ....[69]....
        /*0544*/ 	.word	0x00000ec0
        /*0548*/ 	.word	0x000000ff
        /*054c*/ 	.word	0x00000230
        /*0550*/ 	.short	0x0100
        /*0552*/ 	.byte	0x04
	.zero		1


	//   ....[70]....
        /*0554*/ 	.word	0x00000ed0
        /*0558*/ 	.word	0x000000ff
        /*055c*/ 	.word	0x00000218
        /*0560*/ 	.short	0x0100
        /*0562*/ 	.byte	0x04
	.zero		1


	//   ....[71]....
        /*0564*/ 	.word	0x00000ee0
        /*0568*/ 	.word	0x000000ff
        /*056c*/ 	.word	0x00000238
        /*0570*/ 	.short	0x0100
        /*0572*/ 	.byte	0x04
	.zero		1


	//   ....[72]....
        /*0574*/ 	.word	0x00000fd0
        /*0578*/ 	.word	0x000000ff
        /*057c*/ 	.word	0x00000240
        /*0580*/ 	.short	0x0100
        /*0582*/ 	.byte	0x04
	.zero		1


	//   ....[73]....
        /*0584*/ 	.word	0x00000fe0
        /*0588*/ 	.word	0x000000ff
        /*058c*/ 	.word	0x00000250
        /*0590*/ 	.short	0x0100
        /*0592*/ 	.byte	0x04
	.zero		1


	//   ....[74]....
        /*0594*/ 	.word	0x00000ff0
        /*0598*/ 	.word	0x000000ff
        /*059c*/ 	.word	0x00000248
        /*05a0*/ 	.short	0x0100
        /*05a2*/ 	.byte	0x04
	.zero		1


	//   ....[75]....
        /*05a4*/ 	.word	0x00001000
        /*05a8*/ 	.word	0x000000ff
        /*05ac*/ 	.word	0x00000258
        /*05b0*/ 	.short	0x0100
        /*05b2*/ 	.byte	0x04
	.zero		1


	//   ....[76]....
        /*05b4*/ 	.word	0x00001b40
        /*05b8*/ 	.word	0x00000000
        /*05bc*/ 	.word	0x00000250
        /*05c0*/ 	.short	0x010a
        /*05c2*/ 	.byte	0xff
	.zero		1


	//   ....[77]....
        /*05c4*/ 	.word	0x00001b70
        /*05c8*/ 	.word	0x00000000
        /*05cc*/ 	.word	0x00000240
        /*05d0*/ 	.short	0x0101
        /*05d2*/ 	.byte	0xff
	.zero		1


	//   ....[78]....
        /*05d4*/ 	.word	0x00001c40
        /*05d8*/ 	.word	0x000000ff
        /*05dc*/ 	.word	0x000000d0
        /*05e0*/ 	.short	0x010a
        /*05e2*/ 	.byte	0x04
	.zero		1


	//   ....[79]....
        /*05e4*/ 	.word	0x00001cc0
        /*05e8*/ 	.word	0x000000ff
        /*05ec*/ 	.word	0x000000d0
        /*05f0*/ 	.short	0x010a
        /*05f2*/ 	.byte	0x21
	.zero		1


	//   ....[80]....
        /*05f4*/ 	.word	0x00001e50
        /*05f8*/ 	.word	0x000000ff
        /*05fc*/ 	.word	0x000000d0
        /*0600*/ 	.short	0x010a
        /*0602*/ 	.byte	0x08
	.zero		1


	//   ....[81]....
        /*0604*/ 	.word	0x00001f80
        /*0608*/ 	.word	0x000000ff
        /*060c*/ 	.word	0x000001d8
        /*0610*/ 	.short	0x0101
        /*0612*/ 	.byte	0x06
	.zero		1


	//   ....[82]....
        /*0614*/ 	.word	0x00001fa0
        /*0618*/ 	.word	0x000000ff
        /*061c*/ 	.word	0x000000d0
        /*0620*/ 	.short	0x010a
        /*0622*/ 	.byte	0x04
	.zero		1


	//   ....[83]....
        /*0624*/ 	.word	0x00002020
        /*0628*/ 	.word	0x000000ff
        /*062c*/ 	.word	0x000000d0
        /*0630*/ 	.short	0x010a
        /*0632*/ 	.byte	0x11
	.zero		1


	//   ....[84]....
        /*0634*/ 	.word	0x000021d0
        /*0638*/ 	.word	0x000000ff
        /*063c*/ 	.word	0x000000d0
        /*0640*/ 	.short	0x010a
        /*0642*/ 	.byte	0x07
	.zero		1


	//   ....[85]....
        /*0644*/ 	.word	0x00002310
        /*0648*/ 	.word	0x00000003
        /*064c*/ 	.word	0x000001e0
        /*0650*/ 	.short	0x010a
        /*0652*/ 	.byte	0xff
	.zero		1


	//   ....[86]....
        /*0654*/ 	.word	0x00002460
        /*0658*/ 	.word	0x00000000
        /*065c*/ 	.word	0x00000000
        /*0660*/ 	.short	0x0101
        /*0662*/ 	.byte	0xff
	.zero		1


	//   ....[87]....
        /*0664*/ 	.word	0x00002a20
        /*0668*/ 	.word	0x000000ff
        /*066c*/ 	.word	0x00000000
        /*0670*/ 	.short	0x010a
        /*0672*/ 	.byte	0x04
	.zero		1


	//   ....[88]....
        /*0674*/ 	.word	0x00002ab0
        /*0678*/ 	.word	0x000000ff
        /*067c*/ 	.word	0x00000000
        /*0680*/ 	.short	0x010a
        /*0682*/ 	.byte	0x05
	.zero		1


	//   ....[89]....
        /*0684*/ 	.word	0x00002b40
        /*0688*/ 	.word	0x000000ff
        /*068c*/ 	.word	0x00000000
        /*0690*/ 	.short	0x010a
        /*0692*/ 	.byte	0x05
	.zero		1


	//   ....[90]....
        /*0694*/ 	.word	0x00002bd0
        /*0698*/ 	.word	0x000000ff
        /*069c*/ 	.word	0x00000000
        /*06a0*/ 	.short	0x010a
        /*06a2*/ 	.byte	0x05
	.zero		1


	//   ....[91]....
        /*06a4*/ 	.word	0x00002c60
        /*06a8*/ 	.word	0x000000ff
        /*06ac*/ 	.word	0x00000000
        /*06b0*/ 	.short	0x010a
        /*06b2*/ 	.byte	0x05
	.zero		1


	//   ....[92]....
        /*06b4*/ 	.word	0x00002cf0
        /*06b8*/ 	.word	0x000000ff
        /*06bc*/ 	.word	0x00000000
        /*06c0*/ 	.short	0x010a
        /*06c2*/ 	.byte	0x05
	.zero		1


	//   ....[93]....
        /*06c4*/ 	.word	0x00002d80
        /*06c8*/ 	.word	0x000000ff
        /*06cc*/ 	.word	0x00000000
        /*06d0*/ 	.short	0x010a
        /*06d2*/ 	.byte	0x05
	.zero		1


	//   ....[94]....
        /*06d4*/ 	.word	0x00002e10
        /*06d8*/ 	.word	0x000000ff
        /*06dc*/ 	.word	0x00000000
        /*06e0*/ 	.short	0x010a
        /*06e2*/ 	.byte	0x05
	.zero		1


	//   ....[95]....
        /*06e4*/ 	.word	0x00002ea0
        /*06e8*/ 	.word	0x000000ff
        /*06ec*/ 	.word	0x00000000
        /*06f0*/ 	.short	0x010a
        /*06f2*/ 	.byte	0x05
	.zero		1


	//   ....[96]....
        /*06f4*/ 	.word	0x00002f30
        /*06f8*/ 	.word	0x000000ff
        /*06fc*/ 	.word	0x00000000
        /*0700*/ 	.short	0x010a
        /*0702*/ 	.byte	0x05
	.zero		1


	//   ....[97]....
        /*0704*/ 	.word	0x00002fc0
        /*0708*/ 	.word	0x000000ff
        /*070c*/ 	.word	0x00000000
        /*0710*/ 	.short	0x010a
        /*0712*/ 	.byte	0x05
	.zero		1


	//   ....[98]....
        /*0714*/ 	.word	0x00003050
        /*0718*/ 	.word	0x000000ff
        /*071c*/ 	.word	0x00000000
        /*0720*/ 	.short	0x010a
        /*0722*/ 	.byte	0x05
	.zero		1


	//   ....[99]....
        /*0724*/ 	.word	0x000030e0
        /*0728*/ 	.word	0x000000ff
        /*072c*/ 	.word	0x00000000
        /*0730*/ 	.short	0x010a
        /*0732*/ 	.byte	0x05
	.zero		1


	//   ....[100]....
        /*0734*/ 	.word	0x00003170
        /*0738*/ 	.word	0x000000ff
        /*073c*/ 	.word	0x00000000
        /*0740*/ 	.short	0x010a
        /*0742*/ 	.byte	0x05
	.zero		1


	//   ....[101]....
        /*0744*/ 	.word	0x00003200
        /*0748*/ 	.word	0x000000ff
        /*074c*/ 	.word	0x00000000
        /*0750*/ 	.short	0x010a
        /*0752*/ 	.byte	0x05
	.zero		1


	//   ....[102]....
        /*0754*/ 	.word	0x00003290
        /*0758*/ 	.word	0x000000ff
        /*075c*/ 	.word	0x00000000
        /*0760*/ 	.short	0x010a
        /*0762*/ 	.byte	0x05
	.zero		1


	//   ....[103]....
        /*0764*/ 	.word	0x00003320
        /*0768*/ 	.word	0x000000ff
        /*076c*/ 	.word	0x00000000
        /*0770*/ 	.short	0x010a
        /*0772*/ 	.byte	0x05
	.zero		1


	//   ....[104]....
        /*0774*/ 	.word	0x000033b0
        /*0778*/ 	.word	0x000000ff
        /*077c*/ 	.word	0x00000000
        /*0780*/ 	.short	0x010a
        /*0782*/ 	.byte	0x05
	.zero		1


	//   ....[105]....
        /*0784*/ 	.word	0x00003440
        /*0788*/ 	.word	0x000000ff
        /*078c*/ 	.word	0x00000000
        /*0790*/ 	.short	0x010a
        /*0792*/ 	.byte	0x05
	.zero		1


	//   ....[106]....
        /*0794*/ 	.word	0x000034d0
        /*0798*/ 	.word	0x000000ff
        /*079c*/ 	.word	0x00000000
        /*07a0*/ 	.short	0x010a
        /*07a2*/ 	.byte	0x05
	.zero		1


	//   ....[107]....
        /*07a4*/ 	.word	0x00003560
        /*07a8*/ 	.word	0x000000ff
        /*07ac*/ 	.word	0x00000000
        /*07b0*/ 	.short	0x010a
        /*07b2*/ 	.byte	0x05
	.zero		1


	//   ....[108]....
        /*07b4*/ 	.word	0x000035f0
        /*07b8*/ 	.word	0x000000ff
        /*07bc*/ 	.word	0x00000000
        /*07c0*/ 	.short	0x010a
        /*07c2*/ 	.byte	0x05
	.zero		1


	//   ....[109]....
        /*07c4*/ 	.word	0x00003680
        /*07c8*/ 	.word	0x000000ff
        /*07cc*/ 	.word	0x00000000
        /*07d0*/ 	.short	0x010a
        /*07d2*/ 	.byte	0x05
	.zero		1


	//   ....[110]....
        /*07d4*/ 	.word	0x00003710
        /*07d8*/ 	.word	0x000000ff
        /*07dc*/ 	.word	0x00000000
        /*07e0*/ 	.short	0x010a
        /*07e2*/ 	.byte	0x05
	.zero		1


	//   ....[111]....
        /*07e4*/ 	.word	0x000037a0
        /*07e8*/ 	.word	0x000000ff
        /*07ec*/ 	.word	0x00000000
        /*07f0*/ 	.short	0x010a
        /*07f2*/ 	.byte	0x05
	.zero		1


	//   ....[112]....
        /*07f4*/ 	.word	0x00003840
        /*07f8*/ 	.word	0x00000000
        /*07fc*/ 	.word	0x00000000
        /*0800*/ 	.short	0x010a
        /*0802*/ 	.byte	0xff
	.zero		1


	//   ....[113]....
        /*0804*/ 	.word	0x00003960
        /*0808*/ 	.word	0x00000002
        /*080c*/ 	.word	0x00000240
        /*0810*/ 	.short	0x010a
        /*0812*/ 	.byte	0xff
	.zero		1


	//   ....[114]....
        /*0814*/ 	.word	0x000039d0
        /*0818*/ 	.word	0x00000002
        /*081c*/ 	.word	0x00000000
        /*0820*/ 	.short	0x0101
        /*0822*/ 	.byte	0xff
	.zero		1


	//   ....[115]....
        /*0824*/ 	.word	0x000039f0
        /*0828*/ 	.word	0x000000ff
        /*082c*/ 	.word	0x000001f0
        /*0830*/ 	.short	0x010a
        /*0832*/ 	.byte	0x04
	.zero		1


	//   ....[116]....
        /*0834*/ 	.word	0x00003b10
        /*0838*/ 	.word	0x00000002
        /*083c*/ 	.word	0x000001e0
        /*0840*/ 	.short	0x010a
        /*0842*/ 	.byte	0xff
	.zero		1


	//   ....[117]....
        /*0844*/ 	.word	0x00003c10
        /*0848*/ 	.word	0x00000002
        /*084c*/ 	.word	0x00000000
        /*0850*/ 	.short	0x0101
        /*0852*/ 	.byte	0xff
	.zero		1


	//   ....[118]....
        /*0854*/ 	.word	0x00003ca0
        /*0858*/ 	.word	0x000000ff
        /*085c*/ 	.word	0x000001f0
        /*0860*/ 	.short	0x0106
        /*0862*/ 	.byte	0x04
	.zero		1


	//   ....[119]....
        /*0864*/ 	.word	0x00003cc0
        /*0868*/ 	.word	0x000000ff
        /*086c*/ 	.word	0x000001f0
        /*0870*/ 	.short	0x010a
        /*0872*/ 	.byte	0x04
	.zero		1


	//   ....[120]....
        /*0874*/ 	.word	0x00003d50
        /*0878*/ 	.word	0x000000ff
        /*087c*/ 	.word	0x000001f0
        /*0880*/ 	.short	0x0106
        /*0882*/ 	.byte	0x07
	.zero		1


	//   ....[121]....
        /*0884*/ 	.word	0x00003d90
        /*0888*/ 	.word	0x00000000
        /*088c*/ 	.word	0x000001f0
        /*0890*/ 	.short	0x010a
        /*0892*/ 	.byte	0xff
	.zero		1


	//   ....[122]....
        /*0894*/ 	.word	0x000042a0
        /*0898*/ 	.word	0x00000000
        /*089c*/ 	.word	0x000001e0
        /*08a0*/ 	.short	0x010a
        /*08a2*/ 	.byte	0xff
	.zero		1


	//   ....[123]....
        /*08a4*/ 	.word	0x000043a0
        /*08a8*/ 	.word	0x00000003
        /*08ac*/ 	.word	0x00000000
        /*08b0*/ 	.short	0x0101
        /*08b2*/ 	.byte	0xff
	.zero		1


	//   ....[124]....
        /*08b4*/ 	.word	0x000043b0
        /*08b8*/ 	.word	0x000000ff
        /*08bc*/ 	.word	0x00000000
        /*08c0*/ 	.short	0x010a
        /*08c2*/ 	.byte	0x04
	.zero		1


	//   ....[125]....
        /*08c4*/ 	.word	0x00004430
        /*08c8*/ 	.word	0x000000ff
        /*08cc*/ 	.word	0x00000220
        /*08d0*/ 	.short	0x010a
        /*08d2*/ 	.byte	0x17
	.zero		1


	//   ....[126]....
        /*08d4*/ 	.word	0x00004510
        /*08d8*/ 	.word	0x000000ff
        /*08dc*/ 	.word	0x00000000
        /*08e0*/ 	.short	0x010a
        /*08e2*/ 	.byte	0x05
	.zero		1


	//   ....[127]....
        /*08e4*/ 	.word	0x00004650
        /*08e8*/ 	.word	0x000000ff
        /*08ec*/ 	.word	0x00000000
        /*08f0*/ 	.short	0x010a
        /*08f2*/ 	.byte	0x04
	.zero		1


	//   ....[128]....
        /*08f4*/ 	.word	0x00004840
        /*08f8*/ 	.word	0x000000ff
        /*08fc*/ 	.word	0x00000000
        /*0900*/ 	.short	0x010a
        /*0902*/ 	.byte	0x04
	.zero		1


	//   ....[129]....
        /*0904*/ 	.word	0x000048d0
        /*0908*/ 	.word	0x000000ff
        /*090c*/ 	.word	0x00000000
        /*0910*/ 	.short	0x010a
        /*0912*/ 	.byte	0x05
	.zero		1


	//   ....[130]....
        /*0914*/ 	.word	0x00004960
        /*0918*/ 	.word	0x000000ff
        /*091c*/ 	.word	0x00000000
        /*0920*/ 	.short	0x010a
        /*0922*/ 	.byte	0x05
	.zero		1


	//   ....[131]....
        /*0924*/ 	.word	0x000049f0
        /*0928*/ 	.word	0x000000ff
        /*092c*/ 	.word	0x00000000
        /*0930*/ 	.short	0x010a
        /*0932*/ 	.byte	0x04
	.zero		1


	//   ....[132]....
        /*0934*/ 	.word	0x00004ed0
        /*0938*/ 	.word	0x00000008
        /*093c*/ 	.word	0x000001e0
        /*0940*/ 	.short	0x010a
        /*0942*/ 	.byte	0xff
	.zero		1


	//   ....[133]....
        /*0944*/ 	.word	0x00005040
        /*0948*/ 	.word	0x00000000
        /*094c*/ 	.word	0x00000000
        /*0950*/ 	.short	0x0101
        /*0952*/ 	.byte	0xff
	.zero		1


	//   ....[134]....
        /*0954*/ 	.word	0x00005510
        /*0958*/ 	.word	0x000000ff
        /*095c*/ 	.word	0x000001d8
        /*0960*/ 	.short	0x010a
        /*0962*/ 	.byte	0x18
	.zero		1


	//   ....[135]....
        /*0964*/ 	.word	0x000056e0
        /*0968*/ 	.word	0x000000ff
        /*096c*/ 	.word	0x000001b8
        /*0970*/ 	.short	0x010a
        /*0972*/ 	.byte	0x04
	.zero		1


	//   ....[136]....
        /*0974*/ 	.word	0x000058c0
        /*0978*/ 	.word	0x000000ff
        /*097c*/ 	.word	0x000001a0
        /*0980*/ 	.short	0x010b
        /*0982*/ 	.byte	0x04
	.zero		1


	//   ....[137]....
        /*0984*/ 	.word	0x000058d0
        /*0988*/ 	.word	0x000000ff
        /*098c*/ 	.word	0x00000000
        /*0990*/ 	.short	0x0101
        /*0992*/ 	.byte	0x07
	.zero		1


	//   ....[138]....
        /*0994*/ 	.word	0x000058e0
        /*0998*/ 	.word	0x000000ff
        /*099c*/ 	.word	0x000001b8
        /*09a0*/ 	.short	0x010a
        /*09a2*/ 	.byte	0x05
	.zero		1


	//   ....[139]....
        /*09a4*/ 	.word	0x00005b30
        /*09a8*/ 	.word	0x000000ff
        /*09ac*/ 	.word	0x000001a0
        /*09b0*/ 	.short	0x010b
        /*09b2*/ 	.byte	0x05
	.zero		1


	//   ....[140]....
        /*09b4*/ 	.word	0x00005b40
        /*09b8*/ 	.word	0x000000ff
        /*09bc*/ 	.word	0x00000000
        /*09c0*/ 	.short	0x0101
        /*09c2*/ 	.byte	0x04
	.zero		1


	//   ....[141]....
        /*09c4*/ 	.word	0x00005b90
        /*09c8*/ 	.word	0x000000ff
        /*09cc*/ 	.word	0x00000000
        /*09d0*/ 	.short	0x010a
        /*09d2*/ 	.byte	0x04
	.zero		1


	//   ....[142]....
        /*09d4*/ 	.word	0x00005c20
        /*09d8*/ 	.word	0x000000ff
        /*09dc*/ 	.word	0x00000000
        /*09e0*/ 	.short	0x010a
        /*09e2*/ 	.byte	0x05
	.zero		1


	//   ....[143]....
        /*09e4*/ 	.word	0x00005cc0
        /*09e8*/ 	.word	0x00000000
        /*09ec*/ 	.word	0x00000000
        /*09f0*/ 	.short	0x010a
        /*09f2*/ 	.byte	0xff
	.zero		1


	//   ....[144]....
        /*09f4*/ 	.word	0x00006020
        /*09f8*/ 	.word	0x00000000
        /*09fc*/ 	.word	0x000001e0
        /*0a00*/ 	.short	0x010a
        /*0a02*/ 	.byte	0xff
	.zero		1


	//   ....[145]....
        /*0a04*/ 	.word	0x000060f0
        /*0a08*/ 	.word	0x00000000
        /*0a0c*/ 	.word	0x00000000
        /*0a10*/ 	.short	0x0101
        /*0a12*/ 	.byte	0xff
	.zero		1


	//   ....[146]....
        /*0a14*/ 	.word	0x00006d00
        /*0a18*/ 	.word	0x00000002
        /*0a1c*/ 	.word	0x000001a0
        /*0a20*/ 	.short	0x010a
        /*0a22*/ 	.byte	0xff
	.zero		1


	//   ....[147]....
        /*0a24*/ 	.word	0x00006d40
        /*0a28*/ 	.word	0x0000001b
        /*0a2c*/ 	.word	0x00000200
        /*0a30*/ 	.short	0x010a
        /*0a32*/ 	.byte	0xff
	.zero		1


	//   ....[148]....
        /*0a34*/ 	.word	0x00006e30
        /*0a38*/ 	.word	0x00000002
        /*0a3c*/ 	.word	0x000001a0
        /*0a40*/ 	.short	0x010a
        /*0a42*/ 	.byte	0xff
	.zero		1


	//   ....[149]....
        /*0a44*/ 	.word	0x00006fc0
        /*0a48*/ 	.word	0x0000001b
        /*0a4c*/ 	.word	0x00000200
        /*0a50*/ 	.short	0x010a
        /*0a52*/ 	.byte	0xff
	.zero		1


	//   ....[150]....
        /*0a54*/ 	.word	0x00007790
        /*0a58*/ 	.word	0x00000000
        /*0a5c*/ 	.word	0x00000000
        /*0a60*/ 	.short	0x0101
        /*0a62*/ 	.byte	0xff
	.zero		1


	//   ....[151]....
        /*0a64*/ 	.word	0x000077a0
        /*0a68*/ 	.word	0x00000002
        /*0a6c*/ 	.word	0x000001a0
        /*0a70*/ 	.short	0x010a
        /*0a72*/ 	.byte	0xff
	.zero		1


	//   ....[152]....
        /*0a74*/ 	.word	0x00007860
        /*0a78*/ 	.word	0x00000002
        /*0a7c*/ 	.word	0x000001a0
        /*0a80*/ 	.short	0x010a
        /*0a82*/ 	.byte	0xff
	.zero		1


	//   ....[153]....
        /*0a84*/ 	.word	0x00007c10
        /*0a88*/ 	.word	0x000000ff
        /*0a8c*/ 	.word	0x00000000
        /*0a90*/ 	.short	0x0101
        /*0a92*/ 	.byte	0x04
	.zero		1


	//   ....[154]....
        /*0a94*/ 	.word	0x00008160
        /*0a98*/ 	.word	0x00000000
        /*0a9c*/ 	.word	0x00000000
        /*0aa0*/ 	.short	0x0101
        /*0aa2*/ 	.byte	0xff
	.zero		1


	//   ....[155]....
        /*0aa4*/ 	.word	0x00008410
        /*0aa8*/ 	.word	0x000000ff
        /*0aac*/ 	.word	0x00000000
        /*0ab0*/ 	.short	0x0101
        /*0ab2*/ 	.byte	0x04
	.zero		1


	//   ....[156]....
        /*0ab4*/ 	.word	0x00008430
        /*0ab8*/ 	.word	0x00000000
        /*0abc*/ 	.word	0x00000250
        /*0ac0*/ 	.short	0x010a
        /*0ac2*/ 	.byte	0xff
	.zero		1


	//   ....[157]....
        /*0ac4*/ 	.word	0x00008490
        /*0ac8*/ 	.word	0x00000000
        /*0acc*/ 	.word	0x000000d0
        /*0ad0*/ 	.short	0x010a
        /*0ad2*/ 	.byte	0xff
	.zero		1


	//   ....[158]....
        /*0ad4*/ 	.word	0x000084f0
        /*0ad8*/ 	.word	0x00000000
        /*0adc*/ 	.word	0x000000d0
        /*0ae0*/ 	.short	0x010a
        /*0ae2*/ 	.byte	0xff
	.zero		1


	//   ....[159]....
        /*0ae4*/ 	.word	0x00008540
        /*0ae8*/ 	.word	0x00000003
        /*0aec*/ 	.word	0x000001e0
        /*0af0*/ 	.short	0x010a
        /*0af2*/ 	.byte	0xff
	.zero		1


	//   ....[160]....
        /*0af4*/ 	.word	0x000085a0
        /*0af8*/ 	.word	0x00000000
        /*0afc*/ 	.word	0x00000000
        /*0b00*/ 	.short	0x010a
        /*0b02*/ 	.byte	0xff
	.zero		1


	//   ....[161]....
        /*0b04*/ 	.word	0x00008600
        /*0b08*/ 	.word	0x00000000
        /*0b0c*/ 	.word	0x00000000
        /*0b10*/ 	.short	0x010a
        /*0b12*/ 	.byte	0xff
	.zero		1


	//   ....[162]....
        /*0b14*/ 	.word	0x00008660
        /*0b18*/ 	.word	0x00000000
        /*0b1c*/ 	.word	0x00000000
        /*0b20*/ 	.short	0x010a
        /*0b22*/ 	.byte	0xff
	.zero		1


	//   ....[163]....
        /*0b24*/ 	.word	0x000086c0
        /*0b28*/ 	.word	0x00000000
        /*0b2c*/ 	.word	0x00000000
        /*0b30*/ 	.short	0x010a
        /*0b32*/ 	.byte	0xff
	.zero		1


	//   ....[164]....
        /*0b34*/ 	.word	0x00008720
        /*0b38*/ 	.word	0x00000000
        /*0b3c*/ 	.word	0x00000000
        /*0b40*/ 	.short	0x010a
        /*0b42*/ 	.byte	0xff
	.zero		1


	//   ....[165]....
        /*0b44*/ 	.word	0x00008780
        /*0b48*/ 	.word	0x00000000
        /*0b4c*/ 	.word	0x00000000
        /*0b50*/ 	.short	0x010a
        /*0b52*/ 	.byte	0xff
	.zero		1


	//   ....[166]....
        /*0b54*/ 	.word	0x000087e0
        /*0b58*/ 	.word	0x00000000
        /*0b5c*/ 	.word	0x00000000
        /*0b60*/ 	.short	0x010a
        /*0b62*/ 	.byte	0xff
	.zero		1


	//   ....[167]....
        /*0b64*/ 	.word	0x00008840
        /*0b68*/ 	.word	0x00000000
        /*0b6c*/ 	.word	0x00000000
        /*0b70*/ 	.short	0x010a
        /*0b72*/ 	.byte	0xff
	.zero		1


	//   ....[168]....
        /*0b74*/ 	.word	0x000088a0
        /*0b78*/ 	.word	0x00000000
        /*0b7c*/ 	.word	0x00000000
        /*0b80*/ 	.short	0x010a
        /*0b82*/ 	.byte	0xff
	.zero		1


	//   ....[169]....
        /*0b84*/ 	.word	0x00008900
        /*0b88*/ 	.word	0x00000000
        /*0b8c*/ 	.word	0x00000000
        /*0b90*/ 	.short	0x010a
        /*0b92*/ 	.byte	0xff
	.zero		1


	//   ....[170]....
        /*0b94*/ 	.word	0x00008960
        /*0b98*/ 	.word	0x00000000
        /*0b9c*/ 	.word	0x00000000
        /*0ba0*/ 	.short	0x010a
        /*0ba2*/ 	.byte	0xff
	.zero		1


	//   ....[171]....
        /*0ba4*/ 	.word	0x000089c0
        /*0ba8*/ 	.word	0x00000000
        /*0bac*/ 	.word	0x00000000
        /*0bb0*/ 	.short	0x010a
        /*0bb2*/ 	.byte	0xff
	.zero		1


	//   ....[172]....
        /*0bb4*/ 	.word	0x00008a20
        /*0bb8*/ 	.word	0x00000000
        /*0bbc*/ 	.word	0x00000000
        /*0bc0*/ 	.short	0x010a
        /*0bc2*/ 	.byte	0xff
	.zero		1


	//   ....[173]....
        /*0bc4*/ 	.word	0x00008a80
        /*0bc8*/ 	.word	0x00000000
        /*0bcc*/ 	.word	0x00000000
        /*0bd0*/ 	.short	0x010a
        /*0bd2*/ 	.byte	0xff
	.zero		1


	//   ....[174]....
        /*0bd4*/ 	.word	0x00008ae0
        /*0bd8*/ 	.word	0x00000000
        /*0bdc*/ 	.word	0x00000000
        /*0be0*/ 	.short	0x010a
        /*0be2*/ 	.byte	0xff
	.zero		1


	//   ....[175]....
        /*0be4*/ 	.word	0x00008b40
        /*0be8*/ 	.word	0x00000000
        /*0bec*/ 	.word	0x00000000
        /*0bf0*/ 	.short	0x010a
        /*0bf2*/ 	.byte	0xff
	.zero		1


	//   ....[176]....
        /*0bf4*/ 	.word	0x00008ba0
        /*0bf8*/ 	.word	0x00000000
        /*0bfc*/ 	.word	0x00000000
        /*0c00*/ 	.short	0x010a
        /*0c02*/ 	.byte	0xff
	.zero		1


	//   ....[177]....
        /*0c04*/ 	.word	0x00008c00
        /*0c08*/ 	.word	0x00000000
        /*0c0c*/ 	.word	0x00000000
        /*0c10*/ 	.short	0x010a
        /*0c12*/ 	.byte	0xff
	.zero		1


	//   ....[178]....
        /*0c14*/ 	.word	0x00008c60
        /*0c18*/ 	.word	0x00000000
        /*0c1c*/ 	.word	0x00000000
        /*0c20*/ 	.short	0x010a
        /*0c22*/ 	.byte	0xff
	.zero		1


	//   ....[179]....
        /*0c24*/ 	.word	0x00008cc0
        /*0c28*/ 	.word	0x00000000
        /*0c2c*/ 	.word	0x00000000
        /*0c30*/ 	.short	0x010a
        /*0c32*/ 	.byte	0xff
	.zero		1


	//   ....[180]....
        /*0c34*/ 	.word	0x00008d20
        /*0c38*/ 	.word	0x00000000
        /*0c3c*/ 	.word	0x00000000
        /*0c40*/ 	.short	0x010a
        /*0c42*/ 	.byte	0xff
	.zero		1


	//   ....[181]....
        /*0c44*/ 	.word	0x00008d80
        /*0c48*/ 	.word	0x00000000
        /*0c4c*/ 	.word	0x00000000
        /*0c50*/ 	.short	0x010a
        /*0c52*/ 	.byte	0xff
	.zero		1


	//   ....[182]....
        /*0c54*/ 	.word	0x00008de0
        /*0c58*/ 	.word	0x00000000
        /*0c5c*/ 	.word	0x00000000
        /*0c60*/ 	.short	0x010a
        /*0c62*/ 	.byte	0xff
	.zero		1


	//   ....[183]....
        /*0c64*/ 	.word	0x00008e40
        /*0c68*/ 	.word	0x00000000
        /*0c6c*/ 	.word	0x00000000
        /*0c70*/ 	.short	0x010a
        /*0c72*/ 	.byte	0xff
	.zero		1


	//   ....[184]....
        /*0c74*/ 	.word	0x00008ea0
        /*0c78*/ 	.word	0x00000000
        /*0c7c*/ 	.word	0x00000000
        /*0c80*/ 	.short	0x010a
        /*0c82*/ 	.byte	0xff
	.zero		1


	//   ....[185]....
        /*0c84*/ 	.word	0x00008ef0
        /*0c88*/ 	.word	0x00000002
        /*0c8c*/ 	.word	0x00000240
        /*0c90*/ 	.short	0x010a
        /*0c92*/ 	.byte	0xff
	.zero		1


	//   ....[186]....
        /*0c94*/ 	.word	0x00008f50
        /*0c98*/ 	.word	0x00000002
        /*0c9c*/ 	.word	0x000001f0
        /*0ca0*/ 	.short	0x010a
        /*0ca2*/ 	.byte	0xff
	.zero		1


	//   ....[187]....
        /*0ca4*/ 	.word	0x00008fa0
        /*0ca8*/ 	.word	0x00000002
        /*0cac*/ 	.word	0x000001e0
        /*0cb0*/ 	.short	0x010a
        /*0cb2*/ 	.byte	0xff
	.zero		1


	//   ....[188]....
        /*0cb4*/ 	.word	0x00009000
        /*0cb8*/ 	.word	0x00000000
        /*0cbc*/ 	.word	0x000001f0
        /*0cc0*/ 	.short	0x010a
        /*0cc2*/ 	.byte	0xff
	.zero		1


	//   ....[189]....
        /*0cc4*/ 	.word	0x00009050
        /*0cc8*/ 	.word	0x00000000
        /*0ccc*/ 	.word	0x000001e0
        /*0cd0*/ 	.short	0x010a
        /*0cd2*/ 	.byte	0xff
	.zero		1


	//   ....[190]....
        /*0cd4*/ 	.word	0x000090b0
        /*0cd8*/ 	.word	0x00000002
        /*0cdc*/ 	.word	0x00000220
        /*0ce0*/ 	.short	0x010a
        /*0ce2*/ 	.byte	0xff
	.zero		1


	//   ....[191]....
        /*0ce4*/ 	.word	0x00009110
        /*0ce8*/ 	.word	0x00000000
        /*0cec*/ 	.word	0x00000000
        /*0cf0*/ 	.short	0x010a
        /*0cf2*/ 	.byte	0xff
	.zero		1


	//   ....[192]....
        /*0cf4*/ 	.word	0x00009170
        /*0cf8*/ 	.word	0x00000000
        /*0cfc*/ 	.word	0x00000000
        /*0d00*/ 	.short	0x010a
        /*0d02*/ 	.byte	0xff
	.zero		1


	//   ....[193]....
        /*0d04*/ 	.word	0x000091d0
        /*0d08*/ 	.word	0x00000000
        /*0d0c*/ 	.word	0x00000000
        /*0d10*/ 	.short	0x010a
        /*0d12*/ 	.byte	0xff
	.zero		1


	//   ....[194]....
        /*0d14*/ 	.word	0x00009230
        /*0d18*/ 	.word	0x00000000
        /*0d1c*/ 	.word	0x00000000
        /*0d20*/ 	.short	0x010a
        /*0d22*/ 	.byte	0xff
	.zero		1


	//   ....[195]....
        /*0d24*/ 	.word	0x00009290
        /*0d28*/ 	.word	0x00000000
        /*0d2c*/ 	.word	0x00000000
        /*0d30*/ 	.short	0x010a
        /*0d32*/ 	.byte	0xff
	.zero		1


	//   ....[196]....
        /*0d34*/ 	.word	0x000092e0
        /*0d38*/ 	.word	0x00000008
        /*0d3c*/ 	.word	0x000001e0
        /*0d40*/ 	.short	0x010a
        /*0d42*/ 	.byte	0xff
	.zero		1


	//   ....[197]....
        /*0d44*/ 	.word	0x00009340
        /*0d48*/ 	.word	0x00000000
        /*0d4c*/ 	.word	0x000001d8
        /*0d50*/ 	.short	0x010a
        /*0d52*/ 	.byte	0xff
	.zero		1


	//   ....[198]....
        /*0d54*/ 	.word	0x000093a0
        /*0d58*/ 	.word	0x00000000
        /*0d5c*/ 	.word	0x000001b8
        /*0d60*/ 	.short	0x010a
        /*0d62*/ 	.byte	0xff
	.zero		1


	//   ....[199]....
        /*0d64*/ 	.word	0x00009400
        /*0d68*/ 	.word	0x00000002
        /*0d6c*/ 	.word	0x000001b8
        /*0d70*/ 	.short	0x010a
        /*0d72*/ 	.byte	0xff
	.zero		1


	//   ....[200]....
        /*0d74*/ 	.word	0x00009460
        /*0d78*/ 	.word	0x00000000
        /*0d7c*/ 	.word	0x00000000
        /*0d80*/ 	.short	0x010a
        /*0d82*/ 	.byte	0xff
	.zero		1


	//   ....[201]....
        /*0d84*/ 	.word	0x000094c0
        /*0d88*/ 	.word	0x00000000
        /*0d8c*/ 	.word	0x00000000
        /*0d90*/ 	.short	0x010a
        /*0d92*/ 	.byte	0xff
	.zero		1


	//   ....[202]....
        /*0d94*/ 	.word	0x00009510
        /*0d98*/ 	.word	0x00000000
        /*0d9c*/ 	.word	0x000001e0
        /*0da0*/ 	.short	0x010a
        /*0da2*/ 	.byte	0xff
	.zero		1


	//   ....[203]....
        /*0da4*/ 	.word	0x00009560
        /*0da8*/ 	.word	0x00000002
        /*0dac*/ 	.word	0x000001a0
        /*0db0*/ 	.short	0x010a
        /*0db2*/ 	.byte	0xff
	.zero		1


	//   ....[204]....
        /*0db4*/ 	.word	0x000095b0
        /*0db8*/ 	.word	0x0000001b
        /*0dbc*/ 	.word	0x00000200
        /*0dc0*/ 	.short	0x010a
        /*0dc2*/ 	.byte	0xff
	.zero		1


	//   ....[205]....
        /*0dc4*/ 	.word	0x00009600
        /*0dc8*/ 	.word	0x00000002
        /*0dcc*/ 	.word	0x000001a0
        /*0dd0*/ 	.short	0x010a
        /*0dd2*/ 	.byte	0xff
	.zero		1


	//----- nvinfo : EIATTR_NUM_MBARRIERS
	.align		4
.L_47:
        /*0dd4*/ 	.byte	0x03, 0x38
        /*0dd6*/ 	.short	0x004c


	//----- nvinfo : EIATTR_EXIT_INSTR_OFFSETS
	.align		4
        /*0dd8*/ 	.byte	0x04, 0x1c
        /*0dda*/ 	.short	(.L_49 - .L_48)


	//   ....[0]....
.L_48:
        /*0ddc*/ 	.word	0x00003870


	//   ....[1]....
        /*0de0*/ 	.word	0x00003d60


	//   ....[2]....
        /*0de4*/ 	.word	0x00003dc0


	//   ....[3]....
        /*0de8*/ 	.word	0x00004c50


	//   ....[4]....
        /*0dec*/ 	.word	0x00005cf0


	//   ....[5]....
        /*0df0*/ 	.word	0x00005d30


	//   ....[6]....
        /*0df4*/ 	.word	0x00008300


	//   ....[7]....
        /*0df8*/ 	.word	0x00008380


	//   ....[8]....
        /*0dfc*/ 	.word	0x000083b0


	//   ....[9]....
        /*0e00*/ 	.word	0x00008420


	//----- nvinfo : EIATTR_MAX_THREADS
	.align		4
.L_49:
        /*0e04*/ 	.byte	0x04, 0x05
        /*0e06*/ 	.short	(.L_51 - .L_50)
.L_50:
        /*0e08*/ 	.word	0x00000100
        /*0e0c*/ 	.word	0x00000001
        /*0e10*/ 	.word	0x00000001


	//----- nvinfo : EIATTR_CRS_STACK_SIZE
	.align		4
.L_51:
        /*0e14*/ 	.byte	0x04, 0x1e
        /*0e16*/ 	.short	(.L_53 - .L_52)
.L_52:
        /*0e18*/ 	.word	0x00000000


	//----- nvinfo : EIATTR_CBANK_PARAM_SIZE
	.align		4
.L_53:
        /*0e1c*/ 	.byte	0x03, 0x19
        /*0e1e*/ 	.short	0x0800


	//----- nvinfo : EIATTR_PARAM_CBANK
	.align		4
        /*0e20*/ 	.byte	0x04, 0x0a
        /*0e22*/ 	.short	(.L_55 - .L_54)
	.align		4
.L_54:
        /*0e24*/ 	.word	index@(.nv.constant0._ZN7cutlass13device_kernelINS_4gemm6kernel13GemmUniversalIN4cute5tupleIJiiiiEEENS1_10collective13CollectiveMmaINS1_35MainloopSm100TmaUmmaWarpSpecializedILi26ELi2ELi4ENS5_IJNS4_1CILi2EEENSA_ILi1EEESC_EEEEENS5_IJNSA_ILi64EEESF_NSA_ILi32EEEEEENS_6half_tENS5_IJlSC_lEEESI_SJ_NS4_8TiledMMAINS4_8MMA_AtomIJNS4_20SM100_MMA_F16BF16_SSISI_SI_fLi64ELi64ELNS4_4UMMA5MajorE0ELSO_0ELNSN_7ScaleInE0ELSP_0EEEEEENS4_6LayoutINS5_IJSC_SC_SC_EEENS5_IJNSA_ILi0EEESU_SU_EEEEENS5_IJNS4_10UnderscoreESX_SX_EEEEENS4_13SM90_TMA_LOADENS4_14ComposedLayoutINS4_7SwizzleILi2ELi4ELi3EEENS4_18smem_ptr_flag_bitsILi16EEENSS_INS5_IJNSA_ILi8EEESG_EEENS5_IJSG_SC_EEEEEEEvNS4_8identityENS4_23SM90_TMA_LOAD_MULTICASTES1A_vS1B_EENS_8epilogue10collective18CollectiveEpilogueINS1E_23Sm100TmaWarpSpecializedILi3ELi2ELi16ELb1ELb0EEEJSH_NS5_IJNSS_ISF_SC_EENSS_ISG_SC_EEEEESI_SJ_SI_SJ_NS1E_6fusion15FusionCallbacksIS1I_NS1M_17LinearCombinationISI_fSI_fLNS_15FloatRoundStyleE2EEESH_S1L_JEEENS4_5SM1004TMEM4LOAD26SM100_TMEM_LOAD_16dp256b4xES10_S1A_NS4_17SM75_U32x4_LDSM_NENS4_14SM90_TMA_STOREES1A_NS4_17SM90_U32x4_STSM_NENS4_39AutoVectorizingCopyWithAssumedAlignmentILi128EEEEEEvvEEEEvNT_6ParamsE)
        /*0e28*/ 	.short	0x0380
        /*0e2a*/ 	.short	0x0800


	//----- nvinfo : EIATTR_SW_WAR
	.align		4
.L_55:
        /*0e2c*/ 	.byte	0x04, 0x36
        /*0e2e*/ 	.short	(.L_57 - .L_56)
.L_56:
        /*0e30*/ 	.word	0x00000008
.L_57:


//--------------------- .nv.callgraph             --------------------------
	.section	.nv.callgraph,"",@"SHT_CUDA_CALLGRAPH"
	.align	4
	.sectionentsize	8
	.align		4
        /*0000*/ 	.word	0x00000000
	.align		4
        /*0004*/ 	.word	0xffffffff
	.align		4
        /*0008*/ 	.word	index@(_ZN7cutlass13device_kernelINS_4gemm6kernel13GemmUniversalIN4cute5tupleIJiiiiEEENS1_10collective13CollectiveMmaINS1_35MainloopSm100TmaUmmaWarpSpecializedILi26ELi2ELi4ENS5_IJNS4_1CILi2EEENSA_ILi1EEESC_EEEEENS5_IJNSA_ILi64EEESF_NSA_ILi32EEEEEENS_6half_tENS5_IJlSC_lEEESI_SJ_NS4_8TiledMMAINS4_8MMA_AtomIJNS4_20SM100_MMA_F16BF16_SSISI_SI_fLi64ELi64ELNS4_4UMMA5MajorE0ELSO_0ELNSN_7ScaleInE0ELSP_0EEEEEENS4_6LayoutINS5_IJSC_SC_SC_EEENS5_IJNSA_ILi0EEESU_SU_EEEEENS5_IJNS4_10UnderscoreESX_SX_EEEEENS4_13SM90_TMA_LOADENS4_14ComposedLayoutINS4_7SwizzleILi2ELi4ELi3EEENS4_18smem_ptr_flag_bitsILi16EEENSS_INS5_IJNSA_ILi8EEESG_EEENS5_IJSG_SC_EEEEEEEvNS4_8identityENS4_23SM90_TMA_LOAD_MULTICASTES1A_vS1B_EENS_8epilogue10collective18CollectiveEpilogueINS1E_23Sm100TmaWarpSpecializedILi3ELi2ELi16ELb1ELb0EEEJSH_NS5_IJNSS_ISF_SC_EENSS_ISG_SC_EEEEESI_SJ_SI_SJ_NS1E_6fusion15FusionCallbacksIS1I_NS1M_17LinearCombinationISI_fSI_fLNS_15FloatRoundStyleE2EEESH_S1L_JEEENS4_5SM1004TMEM4LOAD26SM100_TMEM_LOAD_16dp256b4xES10_S1A_NS4_17SM75_U32x4_LDSM_NENS4_14SM90_TMA_STOREES1A_NS4_17SM90_U32x4_STSM_NENS4_39AutoVectorizingCopyWithAssumedAlignmentILi128EEEEEEvvEEEEvNT_6ParamsE)
	.align		4
        /*000c*/ 	.word	index@(__assertfail)
	.align		4
        /*0010*/ 	.word	0x00000000
	.align		4
        /*0014*/ 	.word	0xfffffffe
	.align		4
        /*0018*/ 	.word	0x00000000
	.align		4
        /*001c*/ 	.word	0xfffffffd
	.align		4
        /*0020*/ 	.word	0x00000000
	.align		4
        /*0024*/ 	.word	0xfffffffc


//--------------------- .nv.constant4             --------------------------
	.section	.nv.constant4,"a",@progbits
	.align	8
	.align		8
.nv.constant4:
        /*0000*/ 	.dword	__assertfail
	.align		8
        /*0008*/ 	.dword	__unnamed_1
	.align		8
        /*0010*/ 	.dword	__unnamed_2
	.align		8
        /*0018*/ 	.dword	_ZN39_INTERNAL_25bd0705_4_k_cu_0ff8bdc2_71984cuda3std3__45__cpo5beginE
	.align		8
        /*0020*/ 	.dword	_ZN39_INTERNAL_25bd0705_4_k_cu_0ff8bdc2_71984cuda3std3__45__cpo3endE
	.align		8
        /*0028*/ 	.dword	_ZN39_INTERNAL_25bd0705_4_k_cu_0ff8bdc2_71984cuda3std3__45__cpo6cbeginE
	.align		8
        /*0030*/ 	.dword	_ZN39_INTERNAL_25bd0705_4_k_cu_0ff8bdc2_71984cuda3std3__45__cpo4cendE
	.align		8
        /*0038*/ 	.dword	_ZN39_INTERNAL_25bd0705_4_k_cu_0ff8bdc2_71984cuda3std3__441_GLOBAL__N__25bd0705_4_k_cu_0ff8bdc2_71986ignoreE
	.align		8
        /*0040*/ 	.dword	_ZN39_INTERNAL_25bd0705_4_k_cu_0ff8bdc2_71984cuda3std3__419piecewise_constructE
	.align		8
        /*0048*/ 	.dword	_ZN39_INTERNAL_25bd0705_4_k_cu_0ff8bdc2_71984cuda3std3__48in_placeE
	.align		8
        /*0050*/ 	.dword	_ZN39_INTERNAL_25bd0705_4_k_cu_0ff8bdc2_71984cuda3std6ranges3__45__cpo4swapE
	.align		8
        /*0058*/ 	.dword	_ZN39_INTERNAL_25bd0705_4_k_cu_0ff8bdc2_71984cuda3std6ranges3__45__cpo9iter_moveE
	.align		8
        /*0060*/ 	.dword	_ZN39_INTERNAL_25bd0705_4_k_cu_0ff8bdc2_71984cute7productE
	.align		8
        /*0068*/ 	.dword	_ZN39_INTERNAL_25bd0705_4_k_cu_0ff8bdc2_71984cute1_E
	.align		8
        /*0070*/ 	.dword	$str$25
	.align		8
        /*0078*/ 	.dword	$str$26
	.align		8
        /*0080*/ 	.dword	$str$27
	.align		8
        /*0088*/ 	.dword	$str$28


//--------------------- .text._ZN7cutlass13device_kernelINS_4gemm6kernel13GemmUniversalIN4cute5tupleIJiiiiEEENS1_10collective13CollectiveMmaINS1_35MainloopSm100TmaUmmaWarpSpecializedILi26ELi2ELi4ENS5_IJNS4_1CILi2EEENSA_ILi1EEESC_EEEEENS5_IJNSA_ILi64EEESF_NSA_ILi32EEEEEENS_6half_tENS5_IJlSC_lEEESI_SJ_NS4_8TiledMMAINS4_8MMA_AtomIJNS4_20SM100_MMA_F16BF16_SSISI_SI_fLi64ELi64ELNS4_4UMMA5MajorE0ELSO_0ELNSN_7ScaleInE0ELSP_0EEEEEENS4_6LayoutINS5_IJSC_SC_SC_EEENS5_IJNSA_ILi0EEESU_SU_EEEEENS5_IJNS4_10UnderscoreESX_SX_EEEEENS4_13SM90_TMA_LOADENS4_14ComposedLayoutINS4_7SwizzleILi2ELi4ELi3EEENS4_18smem_ptr_flag_bitsILi16EEENSS_INS5_IJNSA_ILi8EEESG_EEENS5_IJSG_SC_EEEEEEEvNS4_8identityENS4_23SM90_TMA_LOAD_MULTICASTES1A_vS1B_EENS_8epilogue10collective18CollectiveEpilogueINS1E_23Sm100TmaWarpSpecializedILi3ELi2ELi16ELb1ELb0EEEJSH_NS5_IJNSS_ISF_SC_EENSS_ISG_SC_EEEEESI_SJ_SI_SJ_NS1E_6fusion15FusionCallbacksIS1I_NS1M_17LinearCombinationISI_fSI_fLNS_15FloatRoundStyleE2EEESH_S1L_JEEENS4_5SM1004TMEM4LOAD26SM100_TMEM_LOAD_16dp256b4xES10_S1A_NS4_17SM75_U32x4_LDSM_NENS4_14SM90_TMA_STOREES1A_NS4_17SM90_U32x4_STSM_NENS4_39AutoVectorizingCopyWithAssumedAlignmentILi128EEEEEEvvEEEEvNT_6ParamsE --------------------------
	.section	.text._ZN7cutlass13device_kernelINS_4gemm6kernel13GemmUniversalIN4cute5tupleIJiiiiEEENS1_10collective13CollectiveMmaINS1_35MainloopSm100TmaUmmaWarpSpecializedILi26ELi2ELi4ENS5_IJNS4_1CILi2EEENSA_ILi1EEESC_EEEEENS5_IJNSA_ILi64EEESF_NSA_ILi32EEEEEENS_6half_tENS5_IJlSC_lEEESI_SJ_NS4_8TiledMMAINS4_8MMA_AtomIJNS4_20SM100_MMA_F16BF16_SSISI_SI_fLi64ELi64ELNS4_4UMMA5MajorE0ELSO_0ELNSN_7ScaleInE0ELSP_0EEEEEENS4_6LayoutINS5_IJSC_SC_SC_EEENS5_IJNSA_ILi0EEESU_SU_EEEEENS5_IJNS4_10UnderscoreESX_SX_EEEEENS4_13SM90_TMA_LOADENS4_14ComposedLayoutINS4_7SwizzleILi2ELi4ELi3EEENS4_18smem_ptr_flag_bitsILi16EEENSS_INS5_IJNSA_ILi8EEESG_EEENS5_IJSG_SC_EEEEEEEvNS4_8identityENS4_23SM90_TMA_LOAD_MULTICASTES1A_vS1B_EENS_8epilogue10collective18CollectiveEpilogueINS1E_23Sm100TmaWarpSpecializedILi3ELi2ELi16ELb1ELb0EEEJSH_NS5_IJNSS_ISF_SC_EENSS_ISG_SC_EEEEESI_SJ_SI_SJ_NS1E_6fusion15FusionCallbacksIS1I_NS1M_17LinearCombinationISI_fSI_fLNS_15FloatRoundStyleE2EEESH_S1L_JEEENS4_5SM1004TMEM4LOAD26SM100_TMEM_LOAD_16dp256b4xES10_S1A_NS4_17SM75_U32x4_LDSM_NENS4_14SM90_TMA_STOREES1A_NS4_17SM90_U32x4_STSM_NENS4_39AutoVectorizingCopyWithAssumedAlignmentILi128EEEEEEvvEEEEvNT_6ParamsE,"ax",@progbits
	.align	128
.text._ZN7cutlass13device_kernelINS_4gemm6kernel13GemmUniversalIN4cute5tupleIJiiiiEEENS1_10collective13CollectiveMmaINS1_35MainloopSm100TmaUmmaWarpSpecializedILi26ELi2ELi4ENS5_IJNS4_1CILi2EEENSA_ILi1EEESC_EEEEENS5_IJNSA_ILi64EEESF_NSA_ILi32EEEEEENS_6half_tENS5_IJlSC_lEEESI_SJ_NS4_8TiledMMAINS4_8MMA_AtomIJNS4_20SM100_MMA_F16BF16_SSISI_SI_fLi64ELi64ELNS4_4UMMA5MajorE0ELSO_0ELNSN_7ScaleInE0ELSP_0EEEEEENS4_6LayoutINS5_IJSC_SC_SC_EEENS5_IJNSA_ILi0EEESU_SU_EEEEENS5_IJNS4_10UnderscoreESX_SX_EEEEENS4_13SM90_TMA_LOADENS4_14ComposedLayoutINS4_7SwizzleILi2ELi4ELi3EEENS4_18smem_ptr_flag_bitsILi16EEENSS_INS5_IJNSA_ILi8EEESG_EEENS5_IJSG_SC_EEEEEEEvNS4_8identityENS4_23SM90_TMA_LOAD_MULTICASTES1A_vS1B_EENS_8epilogue10collective18CollectiveEpilogueINS1E_23Sm100TmaWarpSpecializedILi3ELi2ELi16ELb1ELb0EEEJSH_NS5_IJNSS_ISF_SC_EENSS_ISG_SC_EEEEESI_SJ_SI_SJ_NS1E_6fusion15FusionCallbacksIS1I_NS1M_17LinearCombinationISI_fSI_fLNS_15FloatRoundStyleE2EEESH_S1L_JEEENS4_5SM1004TMEM4LOAD26SM100_TMEM_LOAD_16dp256b4xES10_S1A_NS4_17SM75_U32x4_LDSM_NENS4_14SM90_TMA_STOREES1A_NS4_17SM90_U32x4_STSM_NENS4_39AutoVectorizingCopyWithAssumedAlignmentILi128EEEEEEvvEEEEvNT_6ParamsE:
        .type           _ZN7cutlass13device_kernelINS_4gemm6kernel13GemmUniversalIN4cute5tupleIJiiiiEEENS1_10collective13CollectiveMmaINS1_35MainloopSm100TmaUmmaWarpSpecializedILi26ELi2ELi4ENS5_IJNS4_1CILi2EEENSA_ILi1EEESC_EEEEENS5_IJNSA_ILi64EEESF_NSA_ILi32EEEEEENS_6half_tENS5_IJlSC_lEEESI_SJ_NS4_8TiledMMAINS4_8MMA_AtomIJNS4_20SM100_MMA_F16BF16_SSISI_SI_fLi64ELi64ELNS4_4UMMA5MajorE0ELSO_0ELNSN_7ScaleInE0ELSP_0EEEEEENS4_6LayoutINS5_IJSC_SC_SC_EEENS5_IJNSA_ILi0EEESU_SU_EEEEENS5_IJNS4_10UnderscoreESX_SX_EEEEENS4_13SM90_TMA_LOADENS4_14ComposedLayoutINS4_7SwizzleILi2ELi4ELi3EEENS4_18smem_ptr_flag_bitsILi16EEENSS_INS5_IJNSA_ILi8EEESG_EEENS5_IJSG_SC_EEEEEEEvNS4_8identityENS4_23SM90_TMA_LOAD_MULTICASTES1A_vS1B_EENS_8epilogue10collective18CollectiveEpilogueINS1E_23Sm100TmaWarpSpecializedILi3ELi2ELi16ELb1ELb0EEEJSH_NS5_IJNSS_ISF_SC_EENSS_ISG_SC_EEEEESI_SJ_SI_SJ_NS1E_6fusion15FusionCallbacksIS1I_NS1M_17LinearCombinationISI_fSI_fLNS_15FloatRoundStyleE2EEESH_S1L_JEEENS4_5SM1004TMEM4LOAD26SM100_TMEM_LOAD_16dp256b4xES10_S1A_NS4_17SM75_U32x4_LDSM_NENS4_14SM90_TMA_STOREES1A_NS4_17SM90_U32x4_STSM_NENS4_39AutoVectorizingCopyWithAssumedAlignmentILi128EEEEEEvvEEEEvNT_6ParamsE,@function
        .size           _ZN7cutlass13device_kernelINS_4gemm6kernel13GemmUniversalIN4cute5tupleIJiiiiEEENS1_10collective13CollectiveMmaINS1_35MainloopSm100TmaUmmaWarpSpecializedILi26ELi2ELi4ENS5_IJNS4_1CILi2EEENSA_ILi1EEESC_EEEEENS5_IJNSA_ILi64EEESF_NSA_ILi32EEEEEENS_6half_tENS5_IJlSC_lEEESI_SJ_NS4_8TiledMMAINS4_8MMA_AtomIJNS4_20SM100_MMA_F16BF16_SSISI_SI_fLi64ELi64ELNS4_4UMMA5MajorE0ELSO_0ELNSN_7ScaleInE0ELSP_0EEEEEENS4_6LayoutINS5_IJSC_SC_SC_EEENS5_IJNSA_ILi0EEESU_SU_EEEEENS5_IJNS4_10UnderscoreESX_SX_EEEEENS4_13SM90_TMA_LOADENS4_14ComposedLayoutINS4_7SwizzleILi2ELi4ELi3EEENS4_18smem_ptr_flag_bitsILi16EEENSS_INS5_IJNSA_ILi8EEESG_EEENS5_IJSG_SC_EEEEEEEvNS4_8identityENS4_23SM90_TMA_LOAD_MULTICASTES1A_vS1B_EENS_8epilogue10collective18CollectiveEpilogueINS1E_23Sm100TmaWarpSpecializedILi3ELi2ELi16ELb1ELb0EEEJSH_NS5_IJNSS_ISF_SC_EENSS_ISG_SC_EEEEESI_SJ_SI_SJ_NS1E_6fusion15FusionCallbacksIS1I_NS1M_17LinearCombinationISI_fSI_fLNS_15FloatRoundStyleE2EEESH_S1L_JEEENS4_5SM1004TMEM4LOAD26SM100_TMEM_LOAD_16dp256b4xES10_S1A_NS4_17SM75_U32x4_LDSM_NENS4_14SM90_TMA_STOREES1A_NS4_17SM90_U32x4_STSM_NENS4_39AutoVectorizingCopyWithAssumedAlignmentILi128EEEEEEvvEEEEvNT_6ParamsE,(.L_x_228 - _ZN7cutlass13device_kernelINS_4gemm6kernel13GemmUniversalIN4cute5tupleIJiiiiEEENS1_10collective13CollectiveMmaINS1_35MainloopSm100TmaUmmaWarpSpecializedILi26ELi2ELi4ENS5_IJNS4_1CILi2EEENSA_ILi1EEESC_EEEEENS5_IJNSA_ILi64EEESF_NSA_ILi32EEEEEENS_6half_tENS5_IJlSC_lEEESI_SJ_NS4_8TiledMMAINS4_8MMA_AtomIJNS4_20SM100_MMA_F16BF16_SSISI_SI_fLi64ELi64ELNS4_4UMMA5MajorE0ELSO_0ELNSN_7ScaleInE0ELSP_0EEEEEENS4_6LayoutINS5_IJSC_SC_SC_EEENS5_IJNSA_ILi0EEESU_SU_EEEEENS5_IJNS4_10UnderscoreESX_SX_EEEEENS4_13SM90_TMA_LOADENS4_14ComposedLayoutINS4_7SwizzleILi2ELi4ELi3EEENS4_18smem_ptr_flag_bitsILi16EEENSS_INS5_IJNSA_ILi8EEESG_EEENS5_IJSG_SC_EEEEEEEvNS4_8identityENS4_23SM90_TMA_LOAD_MULTICASTES1A_vS1B_EENS_8epilogue10collective18CollectiveEpilogueINS1E_23Sm100TmaWarpSpecializedILi3ELi2ELi16ELb1ELb0EEEJSH_NS5_IJNSS_ISF_SC_EENSS_ISG_SC_EEEEESI_SJ_SI_SJ_NS1E_6fusion15FusionCallbacksIS1I_NS1M_17LinearCombinationISI_fSI_fLNS_15FloatRoundStyleE2EEESH_S1L_JEEENS4_5SM1004TMEM4LOAD26SM100_TMEM_LOAD_16dp256b4xES10_S1A_NS4_17SM75_U32x4_LDSM_NENS4_14SM90_TMA_STOREES1A_NS4_17SM90_U32x4_STSM_NENS4_39AutoVectorizingCopyWithAssumedAlignmentILi128EEEEEEvvEEEEvNT_6ParamsE)
        .other          _ZN7cutlass13device_kernelINS_4gemm6kernel13GemmUniversalIN4cute5tupleIJiiiiEEENS1_10collective13CollectiveMmaINS1_35MainloopSm100TmaUmmaWarpSpecializedILi26ELi2ELi4ENS5_IJNS4_1CILi2EEENSA_ILi1EEESC_EEEEENS5_IJNSA_ILi64EEESF_NSA_ILi32EEEEEENS_6half_tENS5_IJlSC_lEEESI_SJ_NS4_8TiledMMAINS4_8MMA_AtomIJNS4_20SM100_MMA_F16BF16_SSISI_SI_fLi64ELi64ELNS4_4UMMA5MajorE0ELSO_0ELNSN_7ScaleInE0ELSP_0EEEEEENS4_6LayoutINS5_IJSC_SC_SC_EEENS5_IJNSA_ILi0EEESU_SU_EEEEENS5_IJNS4_10UnderscoreESX_SX_EEEEENS4_13SM90_TMA_LOADENS4_14ComposedLayoutINS4_7SwizzleILi2ELi4ELi3EEENS4_18smem_ptr_flag_bitsILi16EEENSS_INS5_IJNSA_ILi8EEESG_EEENS5_IJSG_SC_EEEEEEEvNS4_8identityENS4_23SM90_TMA_LOAD_MULTICASTES1A_vS1B_EENS_8epilogue10collective18CollectiveEpilogueINS1E_23Sm100TmaWarpSpecializedILi3ELi2ELi16ELb1ELb0EEEJSH_NS5_IJNSS_ISF_SC_EENSS_ISG_SC_EEEEESI_SJ_SI_SJ_NS1E_6fusion15FusionCallbacksIS1I_NS1M_17LinearCombinationISI_fSI_fLNS_15FloatRoundStyleE2EEESH_S1L_JEEENS4_5SM1004TMEM4LOAD26SM100_TMEM_LOAD_16dp256b4xES10_S1A_NS4_17SM75_U32x4_LDSM_NENS4_14SM90_TMA_STOREES1A_NS4_17SM90_U32x4_STSM_NENS4_39AutoVectorizingCopyWithAssumedAlignmentILi128EEEEEEvvEEEEvNT_6ParamsE,@"STO_CUDA_ENTRY STV_DEFAULT"
_ZN7cutlass13device_kernelINS_4gemm6kernel13GemmUniversalIN4cute5tupleIJiiiiEEENS1_10collective13CollectiveMmaINS1_35MainloopSm100TmaUmmaWarpSpecializedILi26ELi2ELi4ENS5_IJNS4_1CILi2EEENSA_ILi1EEESC_EEEEENS5_IJNSA_ILi64EEESF_NSA_ILi32EEEEEENS_6half_tENS5_IJlSC_lEEESI_SJ_NS4_8TiledMMAINS4_8MMA_AtomIJNS4_20SM100_MMA_F16BF16_SSISI_SI_fLi64ELi64ELNS4_4UMMA5MajorE0ELSO_0ELNSN_7ScaleInE0ELSP_0EEEEEENS4_6LayoutINS5_IJSC_SC_SC_EEENS5_IJNSA_ILi0EEESU_SU_EEEEENS5_IJNS4_10UnderscoreESX_SX_EEEEENS4_13SM90_TMA_LOADENS4_14ComposedLayoutINS4_7SwizzleILi2ELi4ELi3EEENS4_18smem_ptr_flag_bitsILi16EEENSS_INS5_IJNSA_ILi8EEESG_EEENS5_IJSG_SC_EEEEEEEvNS4_8identityENS4_23SM90_TMA_LOAD_MULTICASTES1A_vS1B_EENS_8epilogue10collective18CollectiveEpilogueINS1E_23Sm100TmaWarpSpecializedILi3ELi2ELi16ELb1ELb0EEEJSH_NS5_IJNSS_ISF_SC_EENSS_ISG_SC_EEEEESI_SJ_SI_SJ_NS1E_6fusion15FusionCallbacksIS1I_NS1M_17LinearCombinationISI_fSI_fLNS_15FloatRoundStyleE2EEESH_S1L_JEEENS4_5SM1004TMEM4LOAD26SM100_TMEM_LOAD_16dp256b4xES10_S1A_NS4_17SM75_U32x4_LDSM_NENS4_14SM90_TMA_STOREES1A_NS4_17SM90_U32x4_STSM_NENS4_39AutoVectorizingCopyWithAssumedAlignmentILi128EEEEEEvvEEEEvNT_6ParamsE:
[----:B------:R-:W1:Y:S01]  /*0000*/  LDC R1, c[0x0][0x37c] ;  /* 0x0000df00ff017b82 */ /* 0x000e620000000800 */
[----:B------:R-:W2:Y:S01]  /*0010*/  S2R R55, SR_TID.X ;  /* 0x0000000000377919 */ /* 0x000ea20000002100 */
[----:B------:R-:W3:Y:S01]  /*0020*/  LDCU.64 UR8, c[0x0][0x890] ;  /* 0x00011200ff0877ac */ /* 0x000ee20008000a00 */
[----:B------:R-:W-:Y:S02]  /*0030*/  PRMT R45, RZ, 0x7610, R45 ;  /* 0x00007610ff2d7816 */ /* 0x000fe4000000002d */
[----:B------:R-:W-:Y:S01]  /*0040*/  ELECT P3, URZ, PT ;  /* 0x0000000000ff782f */ /* 0x000fe20003860000 */
[----:B---3--:R-:W-:-:S04]  /*0050*/  UISETP.NE.U32.AND UP0, UPT, UR8, URZ, UPT ;  /* 0x000000ff0800728c */ /* 0x008fc8000bf05070 */
[----:B------:R-:W-:Y:S01]  /*0060*/  UISETP.NE.AND.EX UP0, UPT, UR9, URZ, UPT, UP0 ;  /* 0x000000ff0900728c */ /* 0x000fe2000bf05300 */
[----:B--2---:R-:W-:-:S05]  /*0070*/  SHF.R.U32.HI R46, RZ, 0x5, R55 ;  /* 0x00000005ff2e7819 */ /* 0x004fca0000011637 */
[----:B------:R-:W2:Y:S02]  /*0080*/  SHFL.IDX PT, R0, R46, RZ, 0x1f ;  /* 0x00001fff2e007589 */ /* 0x000ea400000e0000 */
[----:B--2---:R-:W-:Y:S01]  /*0090*/  R2UR UR18, R0 ;  /* 0x00000000001272ca */ /* 0x004fe200000e0000 */
[----:B-1----:R-:W-:-:S14]  /*00a0*/  BRA.U UP0, `(.L_x_0) ;  /* 0x0000000100307547 */ /* 0x002fdc000b800000 */
[----:B------:R-:W1:Y:S02]  /*00b0*/  LDCU.64 UR4, c[0x0][0x888] ;  /* 0x00011100ff0477ac */ /* 0x000e640008000a00 */
[----:B-1----:R-:W-:-:S04]  /*00c0*/  UISETP.NE.U32.AND UP0, UPT, UR4, URZ, UPT ;  /* 0x000000ff0400728c */ /* 0x002fc8000bf05070 */
[----:B------:R-:W-:-:S09]  /*00d0*/  UISETP.NE.AND.EX UP0, UPT, UR5, URZ, UPT, UP0 ;  /* 0x000000ff0500728c */ /* 0x000fd2000bf05300 */
[----:B------:R-:W-:Y:S05]  /*00e0*/  BRA.U !UP0, `(.L_x_1) ;  /* 0x0000000108147547 */ /* 0x000fea000b800000 */
[----:B------:R-:W1:Y:S01]  /*00f0*/  LDC.64 R26, c[0x0][0x888] ;  /* 0x00022200ff1a7b82 */ /* 0x000e620000000a00 */
[----:B------:R-:W1:Y:S02]  /*0100*/  LDCU.64 UR4, c[0x0][0x358] ;  /* 0x00006b00ff0477ac */ /* 0x000e640008000a00 */
[----:B-1----:R1:W5:Y:S01]  /*0110*/  LDG.E R26, desc[UR4][R26.64] ;  /* 0x000000041a1a7981 */ /* 0x002362000c1e1900 */
[----:B------:R-:W-:Y:S01]  /*0120*/  HFMA2 R45, -RZ, RZ, 0, 5.9604644775390625e-08 ;  /* 0x00000001ff2d7431 */ /* 0x000fe200000001ff */
[----:B------:R-:W-:Y:S05]  /*0130*/  BRA `(.L_x_0) ;  /* 0x00000000000c7947 */ /* 0x000fea0003800000 */
.L_x_1:
[----:B------:R-:W1:Y:S01]  /*0140*/  LDCU UR4, c[0x0][0x880] ;  /* 0x00011000ff0477ac */ /* 0x000e620008000800 */
[----:B------:R-:W-:Y:S01]  /*0150*/  HFMA2 R45, -RZ, RZ, 0, 5.9604644775390625e-08 ;  /* 0x00000001ff2d7431 */ /* 0x000fe200000001ff */
[----:B-1----:R-:W-:-:S07]  /*0160*/  MOV R26, UR4 ;  /* 0x00000004001a7c02 */ /* 0x002fce0008000f00 */
.L_x_0:
[----:B------:R-:W2:Y:S02]  /*0170*/  LDCU.64 UR4, c[0x0][0x8b0] ;  /* 0x00011600ff0477ac */ /* 0x000ea40008000a00 */
[----:B--2---:R-:W-:-:S04]  /*0180*/  UISETP.NE.U32.AND UP0, UPT, UR4, URZ, UPT ;  /* 0x000000ff0400728c */ /* 0x004fc8000bf05070 */
[----:B------:R-:W-:-:S09]  /*0190*/  UISETP.NE.AND.EX UP0, UPT, UR5, URZ, UPT, UP0 ;  /* 0x000000ff0500728c */ /* 0x000fd2000bf05300 */
[----:B------:R-:W-:Y:S05]  /*01a0*/  BRA.U UP0, `(.L_x_2) ;  /* 0x0000000100287547 */ /* 0x000fea000b800000 */
[----:B------:R-:W2:Y:S02]  /*01b0*/  LDCU.64 UR4, c[0x0][0x8a8] ;  /* 0x00011500ff0477ac */ /* 0x000ea40008000a00 */
[----:B--2---:R-:W-:-:S04]  /*01c0*/  UISETP.NE.U32.AND UP0, UPT, UR4, URZ, UPT ;  /* 0x000000ff0400728c */ /* 0x004fc8000bf05070 */
[----:B------:R-:W-:-:S09]  /*01d0*/  UISETP.NE.AND.EX UP0, UPT, UR5, URZ, UPT, UP0 ;  /* 0x000000ff0500728c */ /* 0x000fd2000bf05300 */
[----:B------:R-:W-:Y:S05]  /*01e0*/  BRA.U !UP0, `(.L_x_3) ;  /* 0x0000000108107547 */ /* 0x000fea000b800000 */
[----:B------:R-:W2:Y:S01]  /*01f0*/  LDC.64 R24, c[0x0][0x8a8] ;  /* 0x00022a00ff187b82 */ /* 0x000ea20000000a00 */
[----:B------:R-:W2:Y:S02]  /*0200*/  LDCU.64 UR4, c[0x0][0x358] ;  /* 0x00006b00ff0477ac */ /* 0x000ea40008000a00 */
[----:B--2---:R2:W5:Y:S01]  /*0210*/  LDG.E R24, desc[UR4][R24.64] ;  /* 0x0000000418187981 */ /* 0x004562000c1e1900 */
[----:B------:R-:W-:Y:S05]  /*0220*/  BRA `(.L_x_2) ;  /* 0x0000000000087947 */ /* 0x000fea0003800000 */
.L_x_3:
[----:B------:R-:W2:Y:S02]  /*0230*/  LDCU UR4, c[0x0][0x8a0] ;  /* 0x00011400ff0477ac */ /* 0x000ea40008000800 */
[----:B--2---:R-:W-:Y:S02]  /*0240*/  MOV R24, UR4 ;  /* 0x0000000400187c02 */ /* 0x004fe40008000f00 */
.L_x_2:
[----:B------:R-:W-:Y:S01]  /*0250*/  IMAD.U32 R0, RZ, RZ, UR18 ;  /* 0x00000012ff007e24 */ /* 0x000fe2000f8e00ff */
[----:B------:R-:W-:Y:S04]  /*0260*/  BSSY.RECONVERGENT B0, `(.L_x_4) ;  /* 0x000000c000007945 */ /* 0x000fe80003800200 */
[C---:B------:R-:W-:Y:S02]  /*0270*/  ISETP.NE.OR P1, PT, R0.reuse, 0x1, !P3 ;  /* 0x000000010000780c */ /* 0x040fe40005f25670 */
[----:B------:R-:W-:-:S11]  /*0280*/  ISETP.NE.OR P0, PT, R0, 0x3, !P3 ;  /* 0x000000030000780c */ /* 0x000fd60005f05670 */
[----:B------:R-:W-:Y:S05]  /*0290*/  @P1 BRA `(.L_x_5) ;  /* 0x0000000000201947 */ /* 0x000fea0003800000 */
[----:B------:R-:W3:Y:S02]  /*02a0*/  LDCU.64 UR4, c[0x0][0x348] ;  /* 0x00006900ff0477ac */ /* 0x000ee40008000a00 */
[----:B---3--:R-:W-:Y:S02]  /*02b0*/  UIADD3 UR6, UP1, UPT, UR4, 0x80, URZ ;  /* 0x0000008004067890 */ /* 0x008fe4000ff3e0ff */
[----:B------:R-:W-:Y:S02]  /*02c0*/  UIADD3 UR4, UP0, UPT, UR4, 0x180, URZ ;  /* 0x0000018004047890 */ /* 0x000fe4000ff1e0ff */
[----:B------:R-:W-:Y:S02]  /*02d0*/  UIADD3.X UR7, UPT, UPT, URZ, UR5, URZ, UP1, !UPT ;  /* 0x00000005ff077290 */ /* 0x000fe40008ffe4ff */
[----:B------:R-:W-:-:S07]  /*02e0*/  UIADD3.X UR5, UPT, UPT, URZ, UR5, URZ, UP0, !UPT ;  /* 0x00000005ff057290 */ /* 0x000fce00087fe4ff */
[----:B------:R3:W-:Y:S02]  /*02f0*/  UTMACCTL.PF [UR6] ;  /* 0x00000000060079b9 */ /* 0x0007e40008040000 */
[----:B------:R3:W-:Y:S02]  /*0300*/  UTMACCTL.PF [UR4] ;  /* 0x00000000040079b9 */ /* 0x0007e40008040000 */
[----:B---3--:R-:W-:Y:S01]  /*0310*/  NOP ;  /* 0x0000000000007918 */ /* 0x008fe20000000000 */
.L_x_5:
[----:B------:R-:W-:Y:S05]  /*0320*/  BSYNC.RECONVERGENT B0 ;  /* 0x0000000000007941 */ /* 0x000fea0003800200 */
.L_x_4:
[----:B------:R-:W-:Y:S04]  /*0330*/  BSSY.RECONVERGENT B0, `(.L_x_6) ;  /* 0x000000a000007945 */ /* 0x000fe80003800200 */
        /* <DEDUP_REMOVED lines=9> */
.L_x_7:
[----:B------:R-:W-:Y:S05]  /*03d0*/  BSYNC.RECONVERGENT B0 ;  /* 0x0000000000007941 */ /* 0x000fea0003800200 */
.L_x_6:
[----:B------:R-:W3:Y:S01]  /*03e0*/  LDCU.64 UR4, c[0x0][0x888] ;  /* 0x00011100ff0477ac */ /* 0x000ee20008000a00 */
[----:B------:R-:W-:Y:S02]  /*03f0*/  UISETP.EQ.U32.AND UP2, UPT, UR8, URZ, UPT ;  /* 0x000000ff0800728c */ /* 0x000fe4000bf42070 */
[----:B------:R-:W-:Y:S02]  /*0400*/  UPLOP3.LUT UP3, UPT, UPT, UPT, UPT, 0x80, 0x8 ;  /* 0x000000000008789c */ /* 0x000fe40003f6f070 */
[----:B---3--:R-:W-:-:S04]  /*0410*/  UISETP.NE.U32.AND UP0, UPT, UR4, URZ, UPT ;  /* 0x000000ff0400728c */ /* 0x008fc8000bf05070 */
[----:B------:R-:W-:-:S04]  /*0420*/  UISETP.NE.AND.EX UP1, UPT, UR5, URZ, UPT, UP0 ;  /* 0x000000ff0500728c */ /* 0x000fc8000bf25300 */
[----:B------:R-:W-:-:S04]  /*0430*/  UISETP.EQ.OR.EX UP4, UPT, UR9, URZ, !UP1, UP2 ;  /* 0x000000ff0900728c */ /* 0x000fc8000cf82720 */
[----:B------:R-:W-:-:S06]  /*0440*/  UP2UR UR4, UPR, URZ, 0x10 ;  /* 0x00000010ff047883 */ /* 0x000fcc0008000000 */
[----:B------:R-:W-:Y:S01]  /*0450*/  MOV R49, UR4 ;  /* 0x0000000400317c02 */ /* 0x000fe20008000f00 */
[----:B------:R-:W-:Y:S06]  /*0460*/  BRA.U !UP4, `(.L_x_8) ;  /* 0x000000010c207547 */ /* 0x000fec000b800000 */
[----:B------:R-:W-:Y:S01]  /*0470*/  UISETP.NE.U32.AND UP2, UPT, UR8, URZ, UPT ;  /* 0x000000ff0800728c */ /* 0x000fe2000bf45070 */
[----:B-----5:R-:W-:Y:S01]  /*0480*/  FSETP.NEU.AND P0, PT, R26, RZ, PT ;  /* 0x000000ff1a00720b */ /* 0x020fe20003f0d000 */
[----:B------:R-:W-:Y:S02]  /*0490*/  USEL UR4, URZ, 0xffffffff, UP1 ;  /* 0xffffffffff047887 */ /* 0x000fe40008800000 */
[----:B------:R-:W-:-:S10]  /*04a0*/  UISETP.NE.AND.EX UP2, UPT, UR9, URZ, UPT, UP2 ;  /* 0x000000ff0900728c */ /* 0x000fd4000bf45320 */
[----:B------:R-:W-:Y:S01]  /*04b0*/  VOTEU.ANY UP0, P0 ;  /* 0x0000000000ff7886 */ /* 0x000fe20000000100 */
[----:B------:R-:W-:-:S04]  /*04c0*/  @!UP2 USEL UR4, URZ, 0xffffffff, UP0 ;  /* 0xffffffffff04a887 */ /* 0x000fc80008000000 */
[----:B------:R-:W-:-:S04]  /*04d0*/  ULOP3.LUT UR4, UR4, 0x1, URZ, 0xc0, !UPT ;  /* 0x0000000104047892 */ /* 0x000fc8000f8ec0ff */
[----:B------:R-:W-:-:S11]  /*04e0*/  UISETP.NE.U32.AND UP3, UPT, UR4, 0x1, UPT ;  /* 0x000000010400788c */ /* 0x000fd6000bf65070 */
.L_x_8:
[----:B------:R-:W3:Y:S02]  /*04f0*/  SHFL.IDX PT, R2, R46, RZ, 0x1f ;  /* 0x00001fff2e027589 */ /* 0x000ee400000e0000 */
[----:B---3--:R-:W-:-:S13]  /*0500*/  ISETP.NE.AND P0, PT, R2, RZ, PT ;  /* 0x000000ff0200720c */ /* 0x008fda0003f05270 */
[----:B------:R-:W-:Y:S05]  /*0510*/  @P0 BRA `(.L_x_9) ;  /* 0x0000000400140947 */ /* 0x000fea0003800000 */
[----:B------:R-:W-:Y:S01]  /*0520*/  ELECT P0, URZ, PT ;  /* 0x0000000000ff782f */ /* 0x000fe20003800000 */
[----:B------:R-:W-:-:S12]  /*0530*/  BSSY.RECONVERGENT B0, `(.L_x_9) ;  /* 0x0000043000007945 */ /* 0x000fd80003800200 */
[----:B------:R-:W-:Y:S05]  /*0540*/  @!P0 BRA `(.L_x_10) ;  /* 0x0000000400048947 */ /* 0x000fea0003800000 */
[----:B------:R-:W3:Y:S01]  /*0550*/  S2UR UR4, SR_CgaCtaId ;  /* 0x00000000000479c3 */ /* 0x000ee20000008800 */
[----:B------:R-:W-:Y:S01]  /*0560*/  UMOV UR5, 0x400 ;  /* 0x0000040000057882 */ /* 0x000fe20000000000 */
[----:B------:R-:W-:Y:S01]  /*0570*/  UMOV UR8, 0x1 ;  /* 0x0000000100087882 */ /* 0x000fe20000000000 */
[----:B------:R-:W-:Y:S01]  /*0580*/  UMOV UR6, 0x2 ;  /* 0x0000000200067882 */ /* 0x000fe20000000000 */
[----:B------:R-:W-:-:S04]  /*0590*/  UIADD3 UR8, UPT, UPT, -UR8, 0x100000, URZ ;  /* 0x0010000008087890 */ /* 0x000fc8000fffe1ff */
[----:B------:R-:W-:Y:S02]  /*05a0*/  USHF.L.U32 UR9, UR8, 0xb, URZ ;  /* 0x0000000b08097899 */ /* 0x000fe400080006ff */
[----:B------:R-:W-:Y:S02]  /*05b0*/  USHF.L.U32 UR8, UR8, 0x1, URZ ;  /* 0x0000000108087899 */ /* 0x000fe400080006ff */
[----:B------:R-:W-:-:S04]  /*05c0*/  UIADD3 UR6, UPT, UPT, -UR6, 0x100000, URZ ;  /* 0x0010000006067890 */ /* 0x000fc8000fffe1ff */
[----:B------:R-:W-:Y:S02]  /*05d0*/  USHF.L.U32 UR7, UR6, 0xb, URZ ;  /* 0x0000000b06077899 */ /* 0x000fe400080006ff */
[----:B------:R-:W-:Y:S02]  /*05e0*/  USHF.L.U32 UR6, UR6, 0x1, URZ ;  /* 0x0000000106067899 */ /* 0x000fe400080006ff */
[----:B---3--:R-:W-:Y:S01]  /*05f0*/  ULEA UR4, UR4, UR5, 0x18 ;  /* 0x0000000504047291 */ /* 0x008fe2000f8ec0ff */
[----:B------:R-:W3:Y:S11]  /*0600*/  FENCE.VIEW.ASYNC.S ;  /* 0x00000000000073c6 */ /* 0x000ef60000000000 */
[----:B---3--:R3:W4:Y:S01]  /*0610*/  SYNCS.EXCH.64 URZ, [UR4], UR8 ;  /* 0x0000000804ff75b2 */ /* 0x0087220008000100 */
[----:B------:R3:W1:Y:S01]  /*0620*/  SYNCS.EXCH.64 URZ, [UR4+0xd0], UR6 ;  /* 0x0000d00604ff75b2 */ /* 0x0006620008000100 */
        /* <DEDUP_REMOVED lines=49> */
[----:B------:R3:W1:Y:S02]  /*0940*/  SYNCS.EXCH.64 URZ, [UR4+0x198], UR6 ;  /* 0x0001980604ff75b2 */ /* 0x0006640008000100 */
[----:B---34-:R-:W-:Y:S01]  /*0950*/  NOP ;  /* 0x0000000000007918 */ /* 0x018fe20000000000 */
.L_x_10:
[----:B------:R-:W-:Y:S05]  /*0960*/  BSYNC.RECONVERGENT B0 ;  /* 0x0000000000007941 */ /* 0x000fea0003800200 */
.L_x_9:
[----:B------:R-:W3:Y:S01]  /*0970*/  SHFL.IDX PT, R2, R46, RZ, 0x1f ;  /* 0x00001fff2e027589 */ /* 0x000ee200000e0000 */
[----:B------:R-:W-:Y:S01]  /*0980*/  NOP ;  /* 0x0000000000007918 */ /* 0x000fe20000000000 */
[----:B---3--:R-:W-:-:S13]  /*0990*/  ISETP.NE.AND P0, PT, R2, 0x1, PT ;  /* 0x000000010200780c */ /* 0x008fda0003f05270 */
[----:B------:R-:W-:Y:S05]  /*09a0*/  @P0 BRA `(.L_x_11) ;  /* 0x0000000000500947 */ /* 0x000fea0003800000 */
        /* <DEDUP_REMOVED lines=9> */
[----:B------:R-:W-:Y:S01]  /*0a40*/  USHF.L.U32 UR6, UR6, 0x1, URZ ;  /* 0x0000000106067899 */ /* 0x000fe200080006ff */
[----:B------:R-:W-:Y:S01]  /*0a50*/  ELECT P0, URZ, PT ;  /* 0x0000000000ff782f */ /* 0x000fe20003800000 */
[----:B---3--:R-:W-:Y:S01]  /*0a60*/  ULEA UR4, UR4, UR5, 0x18 ;  /* 0x0000000504047291 */ /* 0x008fe2000f8ec0ff */
[----:B------:R-:W3:Y:S11]  /*0a70*/  FENCE.VIEW.ASYNC.S ;  /* 0x00000000000073c6 */ /* 0x000ef60000000000 */
[----:B---3--:R3:W4:Y:S01]  /*0a80*/  SYNCS.EXCH.64 URZ, [UR4+0x1a0], UR8 ;  /* 0x0001a00804ff75b2 */ /* 0x0087220008000100 */
[----:B------:R3:W1:Y:S01]  /*0a90*/  SYNCS.EXCH.64 URZ, [UR4+0x1b8], UR6 ;  /* 0x0001b80604ff75b2 */ /* 0x0006620008000100 */
[----:B------:R3:W1:Y:S01]  /*0aa0*/  SYNCS.EXCH.64 URZ, [UR4+0x1a8], UR8 ;  /* 0x0001a80804ff75b2 */ /* 0x0006620008000100 */
[----:B------:R3:W1:Y:S01]  /*0ab0*/  SYNCS.EXCH.64 URZ, [UR4+0x1c0], UR6 ;  /* 0x0001c00604ff75b2 */ /* 0x0006620008000100 */
[----:B------:R3:W1:Y:S01]  /*0ac0*/  SYNCS.EXCH.64 URZ, [UR4+0x1b0], UR8 ;  /* 0x0001b00804ff75b2 */ /* 0x0006620008000100 */
[----:B------:R3:W1:Y:S01]  /*0ad0*/  SYNCS.EXCH.64 URZ, [UR4+0x1c8], UR6 ;  /* 0x0001c80604ff75b2 */ /* 0x0006620008000100 */
[----:B------:R-:W-:Y:S01]  /*0ae0*/  NOP ;  /* 0x0000000000007918 */ /* 0x000fe20000000000 */
.L_x_11:
[----:B------:R-:W2:Y:S01]  /*0af0*/  SHFL.IDX PT, R2, R46, RZ, 0x1f ;  /* 0x00001fff2e027589 */ /* 0x000ea200000e0000 */
[----:B------:R-:W-:Y:S01]  /*0b00*/  NOP ;  /* 0x0000000000007918 */ /* 0x000fe20000000000 */
[----:B--2---:R-:W-:-:S13]  /*0b10*/  ISETP.NE.AND P0, PT, R2, 0x3, PT ;  /* 0x000000030200780c */ /* 0x004fda0003f05270 */
[----:B------:R-:W-:Y:S05]  /*0b20*/  @P0 BRA `(.L_x_12) ;  /* 0x0000000000300947 */ /* 0x000fea0003800000 */
[----:B---3--:R-:W2:Y:S01]  /*0b30*/  S2UR UR4, SR_CgaCtaId ;  /* 0x00000000000479c3 */ /* 0x008ea20000008800 */
[----:B------:R-:W-:Y:S01]  /*0b40*/  UMOV UR6, 0x400 ;  /* 0x0000040000067882 */ /* 0x000fe20000000000 */
[----:B------:R-:W-:Y:S01]  /*0b50*/  UMOV UR5, 0x20 ;  /* 0x0000002000057882 */ /* 0x000fe20000000000 */
[----:B------:R-:W-:Y:S01]  /*0b60*/  ELECT P0, URZ, PT ;  /* 0x0000000000ff782f */ /* 0x000fe20003800000 */
[----:B--2---:R-:W-:Y:S02]  /*0b70*/  ULEA UR6, UR4, UR6, 0x18 ;  /* 0x0000000604067291 */ /* 0x004fe4000f8ec0ff */
[----:B------:R-:W-:-:S04]  /*0b80*/  UIADD3 UR4, UPT, UPT, -UR5, 0x100000, URZ ;  /* 0x0010000005047890 */ /* 0x000fc8000fffe1ff */
[----:B------:R-:W-:Y:S02]  /*0b90*/  USHF.L.U32 UR5, UR4, 0xb, URZ ;  /* 0x0000000b04057899 */ /* 0x000fe400080006ff */
[----:B------:R-:W-:Y:S01]  /*0ba0*/  USHF.L.U32 UR4, UR4, 0x1, URZ ;  /* 0x0000000104047899 */ /* 0x000fe200080006ff */
[----:B------:R-:W2:Y:S11]  /*0bb0*/  FENCE.VIEW.ASYNC.S ;  /* 0x00000000000073c6 */ /* 0x000eb60000000000 */
[----:B--2---:R2:W3:Y:S01]  /*0bc0*/  SYNCS.EXCH.64 URZ, [UR6+0x1d0], UR4 ;  /* 0x0001d00406ff75b2 */ /* 0x0044e20008000100 */
[----:B------:R2:W1:Y:S01]  /*0bd0*/  SYNCS.EXCH.64 URZ, [UR6+0x1d8], UR4 ;  /* 0x0001d80406ff75b2 */ /* 0x0004620008000100 */
[----:B------:R-:W-:Y:S01]  /*0be0*/  NOP ;  /* 0x0000000000007918 */ /* 0x000fe20000000000 */
.L_x_12:
[----:B------:R-:W4:Y:S01]  /*0bf0*/  SHFL.IDX PT, R2, R46, RZ, 0x1f ;  /* 0x00001fff2e027589 */ /* 0x000f2200000e0000 */
[----:B------:R-:W-:Y:S01]  /*0c00*/  NOP ;  /* 0x0000000000007918 */ /* 0x000fe20000000000 */
[----:B----4-:R-:W-:-:S13]  /*0c10*/  ISETP.NE.AND P0, PT, R2, 0x4, PT ;  /* 0x000000040200780c */ /* 0x010fda0003f05270 */
[----:B------:R-:W-:Y:S05]  /*0c20*/  @P0 BRA `(.L_x_13) ;  /* 0x00000000004c0947 */ /* 0x000fea0003800000 */
[----:B--23--:R-:W2:Y:S01]  /*0c30*/  S2UR UR6, SR_CgaCtaId ;  /* 0x00000000000679c3 */ /* 0x00cea20000008800 */
[----:B------:R-:W-:Y:S01]  /*0c40*/  UMOV UR4, 0x1e0 ;  /* 0x000001e000047882 */ /* 0x000fe20000000000 */
[----:B------:R-:W-:Y:S01]  /*0c50*/  UMOV UR5, 0x400 ;  /* 0x0000040000057882 */ /* 0x000fe20000000000 */
[----:B------:R-:W-:Y:S01]  /*0c60*/  USEL UR4, UR4, 0x1a0, UP3 ;  /* 0x000001a004047887 */ /* 0x000fe20009800000 */
[----:B------:R-:W-:Y:S01]  /*0c70*/  UMOV UR8, 0x1 ;  /* 0x0000000100087882 */ /* 0x000fe20000000000 */
[----:B------:R-:W-:Y:S01]  /*0c80*/  ELECT P0, URZ, PT ;  /* 0x0000000000ff782f */ /* 0x000fe20003800000 */
[----:B------:R-:W-:-:S04]  /*0c90*/  UIADD3 UR8, UPT, UPT, -UR8, 0x100000, URZ ;  /* 0x0010000008087890 */ /* 0x000fc8000fffe1ff */
[----:B------:R-:W-:Y:S02]  /*0ca0*/  USHF.L.U32 UR9, UR8, 0xb, URZ ;  /* 0x0000000b08097899 */ /* 0x000fe400080006ff */
[----:B------:R-:W-:Y:S02]  /*0cb0*/  USHF.L.U32 UR8, UR8, 0x1, URZ ;  /* 0x0000000108087899 */ /* 0x000fe400080006ff */
[----:B--2---:R-:W-:Y:S02]  /*0cc0*/  ULEA UR6, UR6, UR5, 0x18 ;  /* 0x0000000506067291 */ /* 0x004fe4000f8ec0ff */
[----:B------:R-:W-:-:S04]  /*0cd0*/  UIADD3 UR4, UPT, UPT, -UR4, 0x100000, URZ ;  /* 0x0010000004047890 */ /* 0x000fc8000fffe1ff */
[----:B------:R-:W-:Y:S02]  /*0ce0*/  USHF.L.U32 UR5, UR4, 0xb, URZ ;  /* 0x0000000b04057899 */ /* 0x000fe400080006ff */
[----:B------:R-:W-:Y:S01]  /*0cf0*/  USHF.L.U32 UR4, UR4, 0x1, URZ ;  /* 0x0000000104047899 */ /* 0x000fe200080006ff */
[----:B------:R-:W2:Y:S03]  /*0d00*/  FENCE.VIEW.ASYNC.S ;  /* 0x00000000000073c6 */ /* 0x000ea60000000000 */
[----:B--2---:R4:W2:Y:S08]  /*0d10*/  SYNCS.EXCH.64 URZ, [UR6+0x1e0], UR8 ;  /* 0x0001e00806ff75b2 */ /* 0x0048b00008000100 */
[----:B------:R4:W3:Y:S01]  /*0d20*/  SYNCS.EXCH.64 URZ, [UR6+0x1f0], UR4 ;  /* 0x0001f00406ff75b2 */ /* 0x0008e20008000100 */
[----:B------:R4:W1:Y:S01]  /*0d30*/  SYNCS.EXCH.64 URZ, [UR6+0x1e8], UR8 ;  /* 0x0001e80806ff75b2 */ /* 0x0008620008000100 */
[----:B------:R4:W1:Y:S02]  /*0d40*/  SYNCS.EXCH.64 URZ, [UR6+0x1f8], UR4 ;  /* 0x0001f80406ff75b2 */ /* 0x0008640008000100 */
[----:B----4-:R-:W-:Y:S01]  /*0d50*/  NOP ;  /* 0x0000000000007918 */ /* 0x010fe20000000000 */
.L_x_13:
[----:B------:R-:W4:Y:S01]  /*0d60*/  SHFL.IDX PT, R2, R46, RZ, 0x1f ;  /* 0x00001fff2e027589 */ /* 0x000f2200000e0000 */
[----:B------:R-:W-:Y:S01]  /*0d70*/  NOP ;  /* 0x0000000000007918 */ /* 0x000fe20000000000 */
[----:B----4-:R-:W-:-:S13]  /*0d80*/  ISETP.NE.AND P0, PT, R2, 0x5, PT ;  /* 0x000000050200780c */ /* 0x010fda0003f05270 */
[----:B------:R-:W-:Y:S05]  /*0d90*/  @P0 BRA `(.L_x_14) ;  /* 0x0000000000580947 */ /* 0x000fea0003800000 */
[----:B--23--:R-:W2:Y:S01]  /*0da0*/  S2UR UR4, SR_CgaCtaId ;  /* 0x00000000000479c3 */ /* 0x00cea20000008800 */
        /* <DEDUP_REMOVED lines=10> */
[----:B--2---:R-:W-:Y:S01]  /*0e50*/  ULEA UR4, UR4, UR5, 0x18 ;  /* 0x0000000504047291 */ /* 0x004fe2000f8ec0ff */
[----:B------:R-:W2:Y:S11]  /*0e60*/  FENCE.VIEW.ASYNC.S ;  /* 0x00000000000073c6 */ /* 0x000eb60000000000 */
[----:B--2---:R4:W2:Y:S01]  /*0e70*/  SYNCS.EXCH.64 URZ, [UR4+0x200], UR8 ;  /* 0x0002000804ff75b2 */ /* 0x0048a20008000100 */
[----:B------:R4:W3:Y:S01]  /*0e80*/  SYNCS.EXCH.64 URZ, [UR4+0x220], UR6 ;  /* 0x0002200604ff75b2 */ /* 0x0008e20008000100 */
[----:B------:R4:W1:Y:S01]  /*0e90*/  SYNCS.EXCH.64 URZ, [UR4+0x208], UR8 ;  /* 0x0002080804ff75b2 */ /* 0x0008620008000100 */
[----:B------:R4:W1:Y:S01]  /*0ea0*/  SYNCS.EXCH.64 URZ, [UR4+0x228], UR6 ;  /* 0x0002280604ff75b2 */ /* 0x0008620008000100 */
[----:B------:R4:W1:Y:S01]  /*0eb0*/  SYNCS.EXCH.64 URZ, [UR4+0x210], UR8 ;  /* 0x0002100804ff75b2 */ /* 0x0008620008000100 */
[----:B------:R4:W1:Y:S01]  /*0ec0*/  SYNCS.EXCH.64 URZ, [UR4+0x230], UR6 ;  /* 0x0002300604ff75b2 */ /* 0x0008620008000100 */
[----:B------:R4:W1:Y:S01]  /*0ed0*/  SYNCS.EXCH.64 URZ, [UR4+0x218], UR8 ;  /* 0x0002180804ff75b2 */ /* 0x0008620008000100 */
[----:B------:R4:W1:Y:S02]  /*0ee0*/  SYNCS.EXCH.64 URZ, [UR4+0x238], UR6 ;  /* 0x0002380604ff75b2 */ /* 0x0008640008000100 */
[----:B----4-:R-:W-:Y:S01]  /*0ef0*/  NOP ;  /* 0x0000000000007918 */ /* 0x010fe20000000000 */
.L_x_14:
[----:B------:R-:W4:Y:S01]  /*0f00*/  SHFL.IDX PT, R2, R46, RZ, 0x1f ;  /* 0x00001fff2e027589 */ /* 0x000f2200000e0000 */
[----:B------:R-:W1:Y:S01]  /*0f10*/  S2UR UR54, SR_CgaCtaId ;  /* 0x00000000003679c3 */ /* 0x000e620000008800 */
[----:B------:R-:W-:Y:S01]  /*0f20*/  NOP ;  /* 0x0000000000007918 */ /* 0x000fe20000000000 */
[----:B----4-:R-:W-:-:S13]  /*0f30*/  ISETP.NE.AND P0, PT, R2, 0x3, PT ;  /* 0x000000030200780c */ /* 0x010fda0003f05270 */
[----:B-1----:R-:W-:Y:S05]  /*0f40*/  @P0 BRA `(.L_x_15) ;  /* 0x0000000000340947 */ /* 0x002fea0003800000 */
[----:B--23--:R-:W-:Y:S01]  /*0f50*/  UMOV UR4, 0x400 ;  /* 0x0000040000047882 */ /* 0x00cfe20000000000 */
[----:B------:R-:W-:Y:S01]  /*0f60*/  UMOV UR6, 0x20 ;  /* 0x0000002000067882 */ /* 0x000fe20000000000 */
[----:B------:R-:W-:Y:S02]  /*0f70*/  ULEA UR4, UR54, UR4, 0x18 ;  /* 0x0000000436047291 */ /* 0x000fe4000f8ec0ff */
[----:B------:R-:W-:-:S04]  /*0f80*/  UIADD3 UR6, UPT, UPT, -UR6, 0x100000, URZ ;  /* 0x0010000006067890 */ /* 0x000fc8000fffe1ff */
[----:B------:R-:W-:Y:S02]  /*0f90*/  USHF.L.U32 UR7, UR6, 0xb, URZ ;  /* 0x0000000b06077899 */ /* 0x000fe400080006ff */
[----:B------:R-:W-:Y:S01]  /*0fa0*/  USHF.L.U32 UR6, UR6, 0x1, URZ ;  /* 0x0000000106067899 */ /* 0x000fe200080006ff */
[----:B------:R-:W-:Y:S01]  /*0fb0*/  ELECT P0, URZ, PT ;  /* 0x0000000000ff782f */ /* 0x000fe20003800000 */
[----:B------:R-:W1:Y:S10]  /*0fc0*/  FENCE.VIEW.ASYNC.S ;  /* 0x00000000000073c6 */ /* 0x000e740000000000 */
[----:B-1----:R1:W4:Y:S01]  /*0fd0*/  SYNCS.EXCH.64 URZ, [UR4+0x240], UR6 ;  /* 0x0002400604ff75b2 */ /* 0x0023220008000100 */
[----:B------:R1:W2:Y:S01]  /*0fe0*/  SYNCS.EXCH.64 URZ, [UR4+0x250], UR6 ;  /* 0x0002500604ff75b2 */ /* 0x0002a20008000100 */
[----:B------:R1:W3:Y:S01]  /*0ff0*/  SYNCS.EXCH.64 URZ, [UR4+0x248], UR6 ;  /* 0x0002480604ff75b2 */ /* 0x0002e20008000100 */
[----:B------:R1:W1:Y:S01]  /*1000*/  SYNCS.EXCH.64 URZ, [UR4+0x258], UR6 ;  /* 0x0002580604ff75b2 */ /* 0x0002620008000100 */
[----:B------:R-:W-:Y:S01]  /*1010*/  NOP ;  /* 0x0000000000007918 */ /* 0x000fe20000000000 */
.L_x_15:
[----:B-123--:R-:W1:Y:S01]  /*1020*/  LDCU UR4, c[0x0][0x36c] ;  /* 0x00006d80ff0477ac */ /* 0x00ee620008000800 */
[----:B------:R-:W-:Y:S01]  /*1030*/  ISETP.NE.OR P3, PT, R0, 0x2, !P3 ;  /* 0x000000020000780c */ /* 0x000fe20005f65670 */
[----:B------:R-:W-:Y:S01]  /*1040*/  NOP ;  /* 0x0000000000007918 */ /* 0x000fe20000000000 */
[----:B------:R-:W-:Y:S01]  /*1050*/  LOP3.LUT R0, R55, 0x1f, RZ, 0xc0, !PT ;  /* 0x0000001f37007812 */ /* 0x000fe200078ec0ff */
[----:B------:R-:W-:Y:S02]  /*1060*/  UISETP.NE.AND UP4, UPT, UR18, 0x2, UPT ;  /* 0x000000021200788c */ /* 0x000fe4000bf85270 */
[----:B------:R-:W-:Y:S02]  /*1070*/  UISETP.NE.AND UP5, UPT, UR18, URZ, UPT ;  /* 0x000000ff1200728c */ /* 0x000fe4000bfa5270 */
[----:B-1----:R-:W-:-:S09]  /*1080*/  UISETP.EQ.U32.AND UP6, UPT, UR4, 0x1, UPT ;  /* 0x000000010400788c */ /* 0x002fd2000bfc2070 */
[----:B------:R-:W-:Y:S05]  /*1090*/  BRA.U !UP6, `(.L_x_16) ;  /* 0x000000010e087547 */ /* 0x000fea000b800000 */
[----:B----4-:R-:W-:Y:S01]  /*10a0*/  UCGABAR_ARV ;  /* 0x00000000000079c7 */ /* 0x010fe20008000000 */
[----:B------:R-:W-:Y:S05]  /*10b0*/  BRA `(.L_x_17) ;  /* 0x0000000000047947 */ /* 0x000fea0003800000 */
.L_x_16:
[----:B----4-:R-:W-:Y:S01]  /*10c0*/  NOP ;  /* 0x0000000000007918 */ /* 0x010fe20000000000 */
.L_x_17:
[----:B------:R-:W1:Y:S01]  /*10d0*/  S2UR UR26, SR_CTAID.X ;  /* 0x00000000001a79c3 */ /* 0x000e620000002500 */
[----:B------:R-:W-:-:S05]  /*10e0*/  CS2R.32 R48, SR_CgaSize ;  /* 0x0000000000307805 */ /* 0x000fca0000008a00 */
[----:B------:R-:W-:-:S05]  /*10f0*/  IMAD R48, R48, -0xa0, RZ ;  /* 0xffffff6030307824 */ /* 0x000fca00078e02ff */
[----:B------:R-:W-:-:S14]  /*1100*/  R2UR UR5, R48 ;  /* 0x00000000300572ca */ /* 0x000fdc00000e0000 */
[----:B------:R-:W2:Y:S01]  /*1110*/  LDCU UR5, c[0x0][UR5+0x2b0] ;  /* 0x00005600050577ac */ /* 0x000ea20008000800 */
[----:B------:R-:W-:-:S05]  /*1120*/  CS2R.32 R48, SR_CgaSize ;  /* 0x0000000000307805 */ /* 0x000fca0000008a00 */
[----:B------:R-:W-:-:S05]  /*1130*/  IMAD R48, R48, -0xa0, RZ ;  /* 0xffffff6030307824 */ /* 0x000fca00078e02ff */
[----:B------:R-:W-:-:S14]  /*1140*/  R2UR UR4, R48 ;  /* 0x00000000300472ca */ /* 0x000fdc00000e0000 */
[----:B------:R-:W3:Y:S01]  /*1150*/  LDCU UR4, c[0x0][UR4+0x2b4] ;  /* 0x00005680040477ac */ /* 0x000ee20008000800 */
[----:B------:R-:W4:Y:S01]  /*1160*/  S2UR UR30, SR_CTAID.Y ;  /* 0x00000000001e79c3 */ /* 0x000f220000002600 */
[----:B------:R-:W-:-:S05]  /*1170*/  CS2R.32 R48, SR_CgaSize ;  /* 0x0000000000307805 */ /* 0x000fca0000008a00 */
[----:B------:R-:W-:-:S05]  /*1180*/  IMAD R48, R48, -0xa0, RZ ;  /* 0xffffff6030307824 */ /* 0x000fca00078e02ff */
[----:B------:R-:W-:-:S14]  /*1190*/  R2UR UR6, R48 ;  /* 0x00000000300672ca */ /* 0x000fdc00000e0000 */
[----:B------:R-:W3:Y:S01]  /*11a0*/  LDCU UR6, c[0x0][UR6+0x2a0] ;  /* 0x00005400060677ac */ /* 0x000ee20008000800 */
[----:B------:R-:W-:-:S05]  /*11b0*/  CS2R.32 R48, SR_CgaSize ;  /* 0x0000000000307805 */ /* 0x000fca0000008a00 */
[----:B------:R-:W-:-:S05]  /*11c0*/  IMAD R48, R48, -0xa0, RZ ;  /* 0xffffff6030307824 */ /* 0x000fca00078e02ff */
[----:B------:R-:W-:-:S14]  /*11d0*/  R2UR UR7, R48 ;  /* 0x00000000300772ca */ /* 0x000fdc00000e0000 */
[----:B------:R-:W3:Y:S01]  /*11e0*/  LDCU UR7, c[0x0][UR7+0x2a4] ;  /* 0x00005480070777ac */ /* 0x000ee20008000800 */
[----:B------:R-:W-:Y:S01]  /*11f0*/  USHF.L.U32 UR24, UR54, 0xa, URZ ;  /* 0x0000000a36187899 */ /* 0x000fe200080006ff */
[----:B------:R-:W3:Y:S01]  /*1200*/  LDCU UR19, c[0x0][0xb24] ;  /* 0x00016480ff1377ac */ /* 0x000ee20008000800 */
[----:B------:R-:W3:Y:S01]  /*1210*/  LDCU UR42, c[0x0][0xb24] ;  /* 0x00016480ff2a77ac */ /* 0x000ee20008000800 */
[----:B-1----:R-:W-:Y:S01]  /*1220*/  I2FP.F32.U32 R3, UR26 ;  /* 0x0000001a00037c45 */ /* 0x002fe20008201000 */
[----:B------:R-:W1:Y:S04]  /*1230*/  LDCU UR22, c[0x0][0xb30] ;  /* 0x00016600ff1677ac */ /* 0x000e680008000800 */
[----:B--2---:R-:W-:Y:S01]  /*1240*/  FMUL R3, R3, UR5 ;  /* 0x0000000503037c20 */ /* 0x004fe20008400000 */
[----:B------:R-:W-:Y:S01]  /*1250*/  ULOP3.LUT UR24, UR24, 0x400, URZ, 0xc0, !UPT ;  /* 0x0000040018187892 */ /* 0x000fe2000f8ec0ff */
[----:B----4-:R-:W-:-:S04]  /*1260*/  I2FP.F32.U32 R2, UR30 ;  /* 0x0000001e00027c45 */ /* 0x010fc80008201000 */
[----:B------:R-:W2:Y:S01]  /*1270*/  F2I.U32.TRUNC.NTZ R3, R3 ;  /* 0x0000000300037305 */ /* 0x000ea2000020f000 */
[----:B---3--:R-:W-:-:S07]  /*1280*/  FMUL R2, R2, UR4 ;  /* 0x0000000402027c20 */ /* 0x008fce0008400000 */
[----:B------:R-:W3:Y:S01]  /*1290*/  F2I.U32.TRUNC.NTZ R2, R2 ;  /* 0x0000000200027305 */ /* 0x000ee2000020f000 */
[----:B--2---:R-:W-:Y:S02]  /*12a0*/  R2UR UR5, R3 ;  /* 0x00000000030572ca */ /* 0x004fe400000e0000 */
[----:B---3--:R-:W-:Y:S02]  /*12b0*/  R2UR UR4, R2 ;  /* 0x00000000020472ca */ /* 0x008fe400000e0000 */
[----:B------:R-:W-:-:S09]  /*12c0*/  PRMT R2, RZ, 0x7610, R2 ;  /* 0x00007610ff027816 */ /* 0x000fd20000000002 */
[----:B------:R-:W-:-:S04]  /*12d0*/  UIADD3 UR5, UPT, UPT, -UR5, URZ, URZ ;  /* 0x000000ff05057290 */ /* 0x000fc8000fffe1ff */
[----:B------:R-:W-:Y:S02]  /*12e0*/  UIMAD UR5, UR6, UR5, UR26 ;  /* 0x00000005060572a4 */ /* 0x000fe4000f8e021a */
[----:B------:R-:W-:-:S04]  /*12f0*/  UIADD3 UR4, UPT, UPT, -UR4, URZ, URZ ;  /* 0x000000ff04047290 */ /* 0x000fc8000fffe1ff */
[----:B------:R-:W-:Y:S01]  /*1300*/  IMAD.U32 R48, RZ, RZ, UR5 ;  /* 0x00000005ff307e24 */ /* 0x000fe2000f8e00ff */
[----:B------:R-:W-:-:S06]  /*1310*/  UIMAD UR4, UR7, UR4, UR30 ;  /* 0x00000004070472a4 */ /* 0x000fcc000f8e021e */
[----:B------:R-:W-:Y:S01]  /*1320*/  IMAD.U32 R47, RZ, RZ, UR4 ;  /* 0x00000004ff2f7e24 */ /* 0x000fe2000f8e00ff */
[----:B-1----:R-:W-:Y:S06]  /*1330*/  BRA.U UP5, `(.L_x_18) ;  /* 0x00000001052c7547 */ /* 0x002fec000b800000 */
[----:B------:R-:W-:Y:S02]  /*1340*/  R2UR UR4, R47 ;  /* 0x000000002f0472ca */ /* 0x000fe400000e0000 */
[----:B------:R-:W-:-:S11]  /*1350*/  R2UR UR6, R48 ;  /* 0x00000000300672ca */ /* 0x000fd600000e0000 */
[----:B------:R-:W-:-:S04]  /*1360*/  UISETP.NE.AND UP0, UPT, UR4, URZ, UPT ;  /* 0x000000ff0400728c */ /* 0x000fc8000bf05270 */
[----:B------:R-:W-:-:S04]  /*1370*/  UISETP.EQ.OR UP0, UPT, UR6, URZ, !UP0 ;  /* 0x000000ff0600728c */ /* 0x000fc8000c702670 */
[----:B------:R-:W-:Y:S02]  /*1380*/  USEL UR5, URZ, 0x1, !UP0 ;  /* 0x00000001ff057887 */ /* 0x000fe4000c000000 */
[----:B------:R-:W-:-:S04]  /*1390*/  UISETP.NE.AND UP0, UPT, UR4, URZ, UPT ;  /* 0x000000ff0400728c */ /* 0x000fc8000bf05270 */
[----:B------:R-:W-:Y:S02]  /*13a0*/  USEL UR4, URZ, 0x2, UP0 ;  /* 0x00000002ff047887 */ /* 0x000fe40008000000 */
[----:B------:R-:W-:-:S04]  /*13b0*/  UISETP.NE.AND UP0, UPT, UR6, 0x1, UPT ;  /* 0x000000010600788c */ /* 0x000fc8000bf05270 */
[----:B------:R-:W-:-:S04]  /*13c0*/  USEL UR4, UR4, 0x2, UP0 ;  /* 0x0000000204047887 */ /* 0x000fc80008000000 */
[----:B------:R-:W-:-:S06]  /*13d0*/  UIADD3 UR4, UPT, UPT, UR5, UR4, URZ ;  /* 0x0000000405047290 */ /* 0x000fcc000fffe0ff */
[----:B------:R-:W-:-:S07]  /*13e0*/  IMAD.U32 R2, RZ, RZ, UR4 ;  /* 0x00000004ff027e24 */ /* 0x000fce000f8e00ff */
.L_x_18:
[----:B------:R-:W1:Y:S01]  /*13f0*/  S2UR UR36, SR_CTAID.Z ;  /* 0x00000000002479c3 */ /* 0x000e620000002700 */
[----:B------:R-:W-:-:S09]  /*1400*/  UISETP.GE.AND UP0, UPT, UR19, 0x1, UPT ;  /* 0x000000011300788c */ /* 0x000fd2000bf06270 */
[----:B------:R-:W-:Y:S05]  /*1410*/  BRA.U !UP0, `(.L_x_19) ;  /* 0x0000000108d07547 */ /* 0x000fea000b800000 */
[----:B------:R-:W2:Y:S01]  /*1420*/  LDCU UR20, c[0x0][0xb0c] ;  /* 0x00016180ff1477ac */ /* 0x000ea20008000800 */
[----:B------:R-:W3:Y:S01]  /*1430*/  LDCU.128 UR12, c[0x0][0xb10] ;  /* 0x00016200ff0c77ac */ /* 0x000ee20008000c00 */
[----:B------:R-:W4:Y:S01]  /*1440*/  LDCU UR6, c[0x0][0x370] ;  /* 0x00006e00ff0677ac */ /* 0x000f220008000800 */
[----:B------:R-:W1:Y:S01]  /*1450*/  LDCU UR7, c[0x0][0x374] ;  /* 0x00006e80ff0777ac */ /* 0x000e620008000800 */
[----:B------:R-:W1:Y:S01]  /*1460*/  LDCU UR21, c[0x0][0xb20] ;  /* 0x00016400ff1577ac */ /* 0x000e620008000800 */
[----:B--2---:R-:W-:Y:S02]  /*1470*/  UISETP.NE.AND UP0, UPT, UR20, 0x1, UPT ;  /* 0x000000011400788c */ /* 0x004fe4000bf05270 */
[----:B---3--:R-:W-:Y:S01]  /*1480*/  UIMAD.WIDE.U32 UR4, UR26, UR12, URZ ;  /* 0x0000000c1a0472a5 */ /* 0x008fe2000f8e00ff */
[----:B------:R-:W2:Y:S01]  /*1490*/  LDCU.64 UR8, c[0x0][0xb28] ;  /* 0x00016500ff0877ac */ /* 0x000ea20008000a00 */
[----:B----4-:R-:W-:Y:S02]  /*14a0*/  UIMAD.WIDE.U32 UR10, UR6, UR12, URZ ;  /* 0x0000000c060a72a5 */ /* 0x010fe4000f8e00ff */
[----:B------:R-:W-:-:S02]  /*14b0*/  USHF.R.U32.HI UR5, URZ, UR13, UR5 ;  /* 0x0000000dff057299 */ /* 0x000fc40008011605 */
[----:B------:R-:W-:Y:S02]  /*14c0*/  UISETP.NE.AND UP2, UPT, UR19, 0x1, UPT ;  /* 0x000000011300788c */ /* 0x000fe4000bf45270 */
[----:B------:R-:W-:Y:S01]  /*14d0*/  USEL UR5, UR26, UR5, !UP0 ;  /* 0x000000051a057287 */ /* 0x000fe2000c000000 */
[----:B------:R-:W-:Y:S01]  /*14e0*/  UMOV UR10, UR11 ;  /* 0x0000000b000a7c82 */ /* 0x000fe20008000000 */
[----:B------:R-:W-:Y:S02]  /*14f0*/  UIMAD.WIDE.U32 UR16, UR30, UR15, URZ ;  /* 0x0000000f1e1072a5 */ /* 0x000fe4000f8e00ff */
[----:B------:R-:W-:Y:S02]  /*1500*/  @UP0 USHF.R.U32.HI UR6, URZ, UR13, UR10 ;  /* 0x0000000dff060299 */ /* 0x000fe4000801160a */
[----:B------:R-:W-:Y:S02]  /*1510*/  UISETP.NE.AND UP0, UPT, UR14, 0x1, UPT ;  /* 0x000000010e00788c */ /* 0x000fe4000bf05270 */
[----:B-1----:R-:W-:-:S02]  /*1520*/  UIMAD.WIDE.U32 UR10, UR7, UR15, URZ ;  /* 0x0000000f070a72a5 */ /* 0x002fc4000f8e00ff */
[----:B--2---:R-:W-:Y:S01]  /*1530*/  UIMAD.WIDE.U32 UR12, UR6, UR8, URZ ;  /* 0x00000008060c72a5 */ /* 0x004fe2000f8e00ff */
[----:B------:R-:W-:Y:S02]  /*1540*/  UMOV UR4, UR17 ;  /* 0x0000001100047c82 */ /* 0x000fe40008000000 */
[----:B------:R-:W-:Y:S02]  /*1550*/  USHF.R.U32.HI UR4, URZ, UR21, UR4 ;  /* 0x00000015ff047299 */ /* 0x000fe40008011604 */
[----:B------:R-:W-:Y:S02]  /*1560*/  UMOV UR10, UR11 ;  /* 0x0000000b000a7c82 */ /* 0x000fe40008000000 */
[----:B------:R-:W-:Y:S01]  /*1570*/  UMOV UR12, UR13 ;  /* 0x0000000d000c7c82 */ /* 0x000fe20008000000 */
[----:B------:R-:W-:Y:S02]  /*1580*/  @UP0 USHF.R.U32.HI UR7, URZ, UR21, UR10 ;  /* 0x00000015ff070299 */ /* 0x000fe4000801160a */
[----:B------:R-:W-:-:S02]  /*1590*/  USEL UR4, UR30, UR4, !UP0 ;  /* 0x000000041e047287 */ /* 0x000fc4000c000000 */
[----:B------:R-:W-:Y:S02]  /*15a0*/  UIMAD.WIDE.U32 UR10, UR7, UR8, URZ ;  /* 0x00000008070a72a5 */ /* 0x000fe4000f8e00ff */
[----:B------:R-:W-:Y:S02]  /*15b0*/  @UP2 USHF.R.U32.HI UR6, URZ, UR9, UR12 ;  /* 0x00000009ff062299 */ /* 0x000fe4000801160c */
[----:B------:R-:W-:-:S03]  /*15c0*/  UIMAD.WIDE.U32 UR12, UR4, UR8, URZ ;  /* 0x00000008040c72a5 */ /* 0x000fc6000f8e00ff */
[----:B------:R-:W-:Y:S02]  /*15d0*/  UMOV UR10, UR11 ;  /* 0x0000000b000a7c82 */ /* 0x000fe40008000000 */
[----:B------:R-:W-:Y:S02]  /*15e0*/  @UP2 USHF.R.U32.HI UR7, URZ, UR9, UR10 ;  /* 0x00000009ff072299 */ /* 0x000fe4000801160a */
[----:B------:R-:W-:Y:S02]  /*15f0*/  UIMAD UR10, UR6, UR19, URZ ;  /* 0x00000013060a72a4 */ /* 0x000fe4000f8e02ff */
[----:B------:R-:W-:-:S04]  /*1600*/  UIMAD UR7, UR7, UR19, URZ ;  /* 0x00000013070772a4 */ /* 0x000fc8000f8e02ff */
[----:B------:R-:W-:-:S03]  /*1610*/  UISETP.GE.AND UP0, UPT, UR4, UR7, UPT ;  /* 0x000000070400728c */ /* 0x000fc6000bf06270 */
[----:B------:R-:W-:Y:S01]  /*1620*/  UMOV UR7, UR13 ;  /* 0x0000000d00077c82 */ /* 0x000fe20008000000 */
[----:B------:R-:W-:Y:S02]  /*1630*/  UISETP.GE.OR UP0, UPT, UR5, UR10, UP0 ;  /* 0x0000000a0500728c */ /* 0x000fe40008706670 */
[----:B------:R-:W-:Y:S02]  /*1640*/  UIMAD.WIDE.U32 UR10, UR5, UR8, URZ ;  /* 0x00000008050a72a5 */ /* 0x000fe4000f8e00ff */
[----:B------:R-:W-:Y:S02]  /*1650*/  USHF.R.U32.HI UR7, URZ, UR9, UR7 ;  /* 0x00000009ff077299 */ /* 0x000fe40008011607 */
[----:B------:R-:W-:Y:S02]  /*1660*/  UIADD3 UR10, UPT, UPT, -UR4, URZ, URZ ;  /* 0x000000ff040a7290 */ /* 0x000fe4000fffe1ff */
[----:B------:R-:W-:Y:S02]  /*1670*/  USEL UR7, UR4, UR7, !UP2 ;  /* 0x0000000704077287 */ /* 0x000fe4000d000000 */
[----:B------:R-:W-:Y:S01]  /*1680*/  UIMAD UR10, UR14, UR10, UR30 ;  /* 0x0000000a0e0a72a4 */ /* 0x000fe2000f8e021e */
[----:B------:R-:W-:Y:S01]  /*1690*/  @!UP0 UMOV UR8, UR11 ;  /* 0x0000000b00088c82 */ /* 0x000fe20008000000 */
[----:B------:R-:W-:-:S02]  /*16a0*/  UIADD3 UR11, UPT, UPT, -UR5, URZ, URZ ;  /* 0x000000ff050b7290 */ /* 0x000fc4000fffe1ff */
[----:B------:R-:W-:Y:S02]  /*16b0*/  @!UP0 USHF.R.U32.HI UR8, URZ, UR9, UR8 ;  /* 0x00000009ff088299 */ /* 0x000fe40008011608 */
[----:B------:R-:W-:Y:S02]  /*16c0*/  UIADD3 UR9, UPT, UPT, -UR7, URZ, URZ ;  /* 0x000000ff07097290 */ /* 0x000fe4000fffe1ff */
[----:B------:R-:W-:Y:S02]  /*16d0*/  @!UP0 USEL UR8, UR5, UR8, !UP2 ;  /* 0x0000000805088287 */ /* 0x000fe4000d000000 */
[----:B------:R-:W-:Y:S02]  /*16e0*/  UIMAD UR9, UR19, UR9, UR4 ;  /* 0x00000009130972a4 */ /* 0x000fe4000f8e0204 */
[----:B------:R-:W-:Y:S02]  /*16f0*/  @!UP0 UIADD3 UR7, UPT, UPT, UR7, -UR8, URZ ;  /* 0x8000000807078290 */ /* 0x000fe4000fffe0ff */
[----:B------:R-:W-:-:S02]  /*1700*/  @!UP0 UIMAD UR6, UR9, UR6, UR8 ;  /* 0x00000006090682a4 */ /* 0x000fc4000f8e0208 */
[----:B------:R-:W-:Y:S02]  /*1710*/  @!UP0 UIMAD UR4, UR7, UR19, UR5 ;  /* 0x00000013070482a4 */ /* 0x000fe4000f8e0205 */
[----:B------:R-:W-:Y:S02]  /*1720*/  UIMAD UR26, UR20, UR11, UR26 ;  /* 0x0000000b141a72a4 */ /* 0x000fe4000f8e021a */
[----:B------:R-:W-:Y:S01]  /*1730*/  UIMAD UR30, UR4, UR14, UR10 ;  /* 0x0000000e041e72a4 */ /* 0x000fe2000f8e020a */
[----:B------:R-:W-:Y:S02]  /*1740*/  @!UP0 UMOV UR5, UR6 ;  /* 0x0000000600058c82 */ /* 0x000fe40008000000 */
[----:B------:R-:W-:-:S12]  /*1750*/  UIMAD UR26, UR5, UR20, UR26 ;  /* 0x00000014051a72a4 */ /* 0x000fd8000f8e021a */
.L_x_19:
[----:B------:R-:W-:-:S09]  /*1760*/  UISETP.NE.AND UP0, UPT, UR22, 0x1, UPT ;  /* 0x000000011600788c */ /* 0x000fd2000bf05270 */
[----:B------:R-:W-:Y:S05]  /*1770*/  BRA.U UP0, `(.L_x_20) ;  /* 0x0000000100407547 */ /* 0x000fea000b800000 */
[----:B------:R-:W2:Y:S01]  /*1780*/  LDCU.128 UR8, c[0x0][0xb10] ;  /* 0x00016200ff0877ac */ /* 0x000ea20008000c00 */
[----:B------:R-:W3:Y:S01]  /*1790*/  LDCU UR12, c[0x0][0xb0c] ;  /* 0x00016180ff0c77ac */ /* 0x000ee20008000800 */
[----:B------:R-:W4:Y:S01]  /*17a0*/  LDCU UR13, c[0x0][0xb20] ;  /* 0x00016400ff0d77ac */ /* 0x000f220008000800 */
[----:B--2---:R-:W-:Y:S02]  /*17b0*/  UIMAD.WIDE.U32 UR4, UR26, UR8, URZ ;  /* 0x000000081a0472a5 */ /* 0x004fe4000f8e00ff */
[----:B------:R-:W-:Y:S02]  /*17c0*/  UIMAD.WIDE.U32 UR6, UR30, UR11, URZ ;  /* 0x0000000b1e0672a5 */ /* 0x000fe4000f8e00ff */
[----:B---3--:R-:W-:Y:S02]  /*17d0*/  UISETP.NE.AND UP0, UPT, UR12, 0x1, UPT ;  /* 0x000000010c00788c */ /* 0x008fe4000bf05270 */
[----:B------:R-:W-:-:S03]  /*17e0*/  USHF.R.U32.HI UR5, URZ, UR9, UR5 ;  /* 0x00000009ff057299 */ /* 0x000fc60008011605 */
[----:B------:R-:W-:Y:S01]  /*17f0*/  UMOV UR4, UR7 ;  /* 0x0000000700047c82 */ /* 0x000fe20008000000 */
[----:B------:R-:W-:Y:S02]  /*1800*/  USEL UR5, UR26, UR5, !UP0 ;  /* 0x000000051a057287 */ /* 0x000fe4000c000000 */
[----:B------:R-:W-:Y:S02]  /*1810*/  UISETP.NE.AND UP0, UPT, UR10, 0x1, UPT ;  /* 0x000000010a00788c */ /* 0x000fe4000bf05270 */
[----:B----4-:R-:W-:-:S04]  /*1820*/  USHF.R.U32.HI UR4, URZ, UR13, UR4 ;  /* 0x0000000dff047299 */ /* 0x010fc80008011604 */
[----:B------:R-:W-:-:S04]  /*1830*/  USEL UR4, UR30, UR4, !UP0 ;  /* 0x000000041e047287 */ /* 0x000fc8000c000000 */
[----:B------:R-:W-:Y:S02]  /*1840*/  UIADD3 UR6, UPT, UPT, UR5, -UR4, URZ ;  /* 0x8000000405067290 */ /* 0x000fe4000fffe0ff */
[----:B------:R-:W-:Y:S02]  /*1850*/  UIADD3 UR4, UPT, UPT, -UR5, UR4, URZ ;  /* 0x0000000405047290 */ /* 0x000fe4000fffe1ff */
[----:B------:R-:W-:Y:S02]  /*1860*/  UIMAD UR30, UR6, UR10, UR30 ;  /* 0x0000000a061e72a4 */ /* 0x000fe4000f8e021e */
[----:B------:R-:W-:-:S12]  /*1870*/  UIMAD UR26, UR4, UR12, UR26 ;  /* 0x0000000c041a72a4 */ /* 0x000fd8000f8e021a */
.L_x_20:
[----:B------:R-:W-:Y:S01]  /*1880*/  UISETP.NE.AND UP0, UPT, UR18, 0x2, UPT ;  /* 0x000000021200788c */ /* 0x000fe2000bf05270 */
[----:B------:R-:W-:Y:S09]  /*1890*/  BRA.U !UP6, `(.L_x_21) ;  /* 0x000000010e0c7547 */ /* 0x000ff2000b800000 */
[----:B------:R-:W-:Y:S01]  /*18a0*/  UCGABAR_WAIT ;  /* 0x0000000000007dc7 */ /* 0x000fe20008000000 */
[----:B------:R-:W-:Y:S01]  /*18b0*/  CCTL.IVALL ;  /* 0x00000000ff00798f */ /* 0x000fe20002000000 */
[----:B------:R-:W-:Y:S05]  /*18c0*/  BRA `(.L_x_22) ;  /* 0x0000000000047947 */ /* 0x000fea0003800000 */
.L_x_21:
[----:B------:R-:W-:Y:S06]  /*18d0*/  BAR.SYNC.DEFER_BLOCKING 0x0 ;  /* 0x0000000000007b1d */ /* 0x000fec0000010000 */
.L_x_22:
[----:B------:R-:W-:Y:S05]  /*18e0*/  BRA.U UP0, `(.L_x_23) ;  /* 0x0000001d00e87547 */ /* 0x000fea000b800000 */
[----:B------:R-:W2:Y:S01]  /*18f0*/  LDCU UR6, c[0x0][0x38c] ;  /* 0x00007180ff0677ac */ /* 0x000ea20008000800 */
[----:B------:R-:W-:Y:S01]  /*1900*/  PLOP3.LUT P1, PT, PT, PT, UP3, 0x80, 0x8 ;  /* 0x000000000008781c */ /* 0x000fe20003f2f038 */
[----:B------:R-:W-:Y:S01]  /*1910*/  IMAD.MOV.U32 R12, RZ, RZ, 0x1 ;  /* 0x00000001ff0c7424 */ /* 0x000fe200078e00ff */
[----:B------:R-:W-:Y:S01]  /*1920*/  ISETP.EQ.OR P2, PT, R0, RZ, P3 ;  /* 0x000000ff0000720c */ /* 0x000fe20001f42670 */
[----:B------:R-:W-:Y:S01]  /*1930*/  UISETP.NE.AND UP1, UPT, UR18, URZ, UPT ;  /* 0x000000ff1200728c */ /* 0x000fe2000bf25270 */
[----:B------:R-:W-:Y:S01]  /*1940*/  PLOP3.LUT P1, PT, P1, PT, PT, 0x8, 0x80 ;  /* 0x000000000080781c */ /* 0x000fe20000f2e170 */
[----:B------:R-:W-:Y:S01]  /*1950*/  USEL UR25, URZ, 0x1, UP4 ;  /* 0x00000001ff197887 */ /* 0x000fe2000a000000 */
[----:B------:R-:W-:Y:S01]  /*1960*/  CS2R R10, SRZ ;  /* 0x00000000000a7805 */ /* 0x000fe2000001ff00 */
[----:B------:R-:W-:Y:S01]  /*1970*/  IMAD.MOV.U32 R9, RZ, RZ, RZ ;  /* 0x000000ffff097224 */ /* 0x000fe200078e00ff */
[----:B------:R-:W3:Y:S01]  /*1980*/  LDCU UR39, c[0x0][0x370] ;  /* 0x00006e00ff2777ac */ /* 0x000ee20008000800 */
[----:B------:R-:W-:Y:S01]  /*1990*/  IMAD.MOV.U32 R8, RZ, RZ, 0x1 ;  /* 0x00000001ff087424 */ /* 0x000fe200078e00ff */
[----:B------:R-:W4:Y:S01]  /*19a0*/  LDCU.64 UR28, c[0x0][0x348] ;  /* 0x00006900ff1c77ac */ /* 0x000f220008000a00 */
[----:B------:R-:W-:-:S02]  /*19b0*/  USHF.R.U32.HI UR44, URZ, 0x5, UR24 ;  /* 0x00000005ff2c7899 */ /* 0x000fc40008011618 */
[----:B--2---:R-:W-:Y:S02]  /*19c0*/  UIADD3 UR5, UPT, UPT, UR6, 0x1f, URZ ;  /* 0x0000001f06057890 */ /* 0x004fe4000fffe0ff */
[----:B------:R-:W-:Y:S02]  /*19d0*/  UIADD3 UR45, UPT, UPT, UR6, 0x3e, URZ ;  /* 0x0000003e062d7890 */ /* 0x000fe4000fffe0ff */
[----:B------:R-:W-:Y:S01]  /*19e0*/  USHF.R.S32.HI UR4, URZ, 0x1f, UR5 ;  /* 0x0000001fff047899 */ /* 0x000fe20008011405 */
[----:B------:R-:W2:Y:S03]  /*19f0*/  LDCU UR38, c[0x0][0x374] ;  /* 0x00006e80ff2677ac */ /* 0x000ea60008000800 */
[----:B------:R-:W-:Y:S02]  /*1a00*/  ULEA.HI UR4, UR4, UR5, URZ, 0x5 ;  /* 0x0000000504047291 */ /* 0x000fe4000f8f28ff */
[----:B------:R-:W-:-:S02]  /*1a10*/  USEL UR25, UR25, 0x2, UP1 ;  /* 0x0000000219197887 */ /* 0x000fc40008800000 */
[----:B------:R-:W-:Y:S02]  /*1a20*/  USHF.R.S32.HI UR41, URZ, 0x5, UR4 ;  /* 0x00000005ff297899 */ /* 0x000fe40008011404 */
[----:B------:R-:W-:Y:S02]  /*1a30*/  UIADD3 UR4, UPT, UPT, UR6, -0x1, URZ ;  /* 0xffffffff06047890 */ /* 0x000fe4000fffe0ff */
[----:B------:R-:W-:Y:S02]  /*1a40*/  UISETP.LT.U32.AND UP0, UPT, UR41, 0x1a, UPT ;  /* 0x0000001a2900788c */ /* 0x000fe4000bf01070 */
[----:B------:R-:W-:Y:S02]  /*1a50*/  UISETP.GE.U32.AND UP2, UPT, UR4, -0x3f, UPT ;  /* 0xffffffc10400788c */ /* 0x000fe4000bf46070 */
[----:B------:R-:W-:Y:S01]  /*1a60*/  USEL UR40, UR41, 0x1a, UP0 ;  /* 0x0000001a29287887 */ /* 0x000fe20008000000 */
[----:B------:R-:W-:-:S03]  /*1a70*/  UMOV UR5, URZ ;  /* 0x000000ff00057c82 */ /* 0x000fc60008000000 */
[----:B------:R-:W-:Y:S02]  /*1a80*/  UIADD3 UR21, UPT, UPT, UR40, -0x1, URZ ;  /* 0xffffffff28157890 */ /* 0x000fe4000fffe0ff */
[----:B------:R-:W-:-:S03]  /*1a90*/  UIADD3 UR43, UPT, UPT, UR41, -UR40, URZ ;  /* 0x80000028292b7290 */ /* 0x000fc6000fffe0ff */
[----:B------:R-:W-:-:S04]  /*1aa0*/  @UP2 UIADD3 UR21, UPT, UPT, UR40, URZ, URZ ;  /* 0x000000ff28152290 */ /* 0x000fc8000fffe0ff */
[----:B--234-:R-:W-:-:S12]  /*1ab0*/  UIADD3 UR21, UPT, UPT, UR21, 0x1, URZ ;  /* 0x0000000115157890 */ /* 0x01cfd8000fffe0ff */
.L_x_43:
[----:B------:R-:W-:Y:S01]  /*1ac0*/  UISETP.NE.AND UP0, UPT, UR54, URZ, UPT ;  /* 0x000000ff3600728c */ /* 0x000fe2000bf05270 */
[----:B------:R-:W2:Y:S08]  /*1ad0*/  S2UR UR54, SR_CgaCtaId ;  /* 0x00000000003679c3 */ /* 0x000eb00000008800 */
[----:B------:R-:W-:Y:S05]  /*1ae0*/  BRA.U UP0, `(.L_x_24) ;  /* 0x0000000100347547 */ /* 0x000fea000b800000 */
[----:B------:R-:W3:Y:S01]  /*1af0*/  S2R R0, SR_CgaCtaId ;  /* 0x0000000000007919 */ /* 0x000ee20000008800 */
[----:B------:R-:W-:-:S04]  /*1b00*/  MOV R2, 0x400 ;  /* 0x0000040000027802 */ /* 0x000fc80000000f00 */
[----:B---3--:R-:W-:Y:S02]  /*1b10*/  LEA R0, R0, R2, 0x18 ;  /* 0x0000000200007211 */ /* 0x008fe400078ec0ff */
[----:B------:R-:W-:-:S03]  /*1b20*/  SHF.L.U32 R2, R8, 0x1f, RZ ;  /* 0x0000001f08027819 */ /* 0x000fc600000006ff */
[----:B------:R-:W-:-:S04]  /*1b30*/  IMAD R0, R9, 0x8, R0 ;  /* 0x0000000809007824 */ /* 0x000fc800078e0200 */
[----:B------:R-:W3:Y:S02]  /*1b40*/  SYNCS.PHASECHK.TRANS64.TRYWAIT P0, [R0+URZ+0x250], R2 ;  /* 0x00025002000075a7 */ /* 0x000ee400080011ff */
[----:B---3--:R-:W-:Y:S05]  /*1b50*/  @!P0 BRA `(.L_x_25) ;  /* 0x0000006800348947 */ /* 0x008fea0003800000 */
.L_x_145:
[----:B------:R-:W-:Y:S01]  /*1b60*/  VIADD R9, R9, 0x1 ;  /* 0x0000000109097836 */ /* 0x000fe20000000000 */
[----:B------:R3:W-:Y:S04]  /*1b70*/  SYNCS.ARRIVE.TRANS64.A1T0 RZ, [R0+URZ+0x240], RZ ;  /* 0x000240ff00ff79a7 */ /* 0x0007e800081000ff */
[----:B------:R-:W-:-:S04]  /*1b80*/  ISETP.NE.AND P0, PT, R9, 0x2, PT ;  /* 0x000000020900780c */ /* 0x000fc80003f05270 */
[----:B------:R-:W-:Y:S02]  /*1b90*/  SEL R9, R9, RZ, P0 ;  /* 0x000000ff09097207 */ /* 0x000fe40000000000 */
[----:B---3--:R-:W-:-:S04]  /*1ba0*/  SEL R0, RZ, 0x1, P0 ;  /* 0x00000001ff007807 */ /* 0x008fc80000000000 */
[----:B------:R-:W-:-:S07]  /*1bb0*/  LOP3.LUT R8, R8, R0, RZ, 0x3c, !PT ;  /* 0x0000000008087212 */ /* 0x000fce00078e3cff */
.L_x_24:
[----:B------:R-:W-:Y:S01]  /*1bc0*/  UMOV UR6, 0x400 ;  /* 0x0000040000067882 */ /* 0x000fe20000000000 */
[----:B------:R-:W-:Y:S01]  /*1bd0*/  SHF.L.U32 R0, R12, 0x1f, RZ ;  /* 0x0000001f0c007819 */ /* 0x000fe200000006ff */
[----:B--2---:R-:W-:Y:S02]  /*1be0*/  ULEA UR6, UR54, UR6, 0x18 ;  /* 0x0000000636067291 */ /* 0x004fe4000f8ec0ff */
[----:B------:R-:W-:Y:S02]  /*1bf0*/  UISETP.GE.U32.AND UP0, UPT, UR45, 0x3f, UPT ;  /* 0x0000003f2d00788c */ /* 0x000fe4000bf06070 */
[----:B------:R-:W-:Y:S02]  /*1c00*/  ULEA UR4, UR5, UR6, 0x3 ;  /* 0x0000000605047291 */ /* 0x000fe4000f8e18ff */
[----:B------:R-:W-:Y:S02]  /*1c10*/  USHF.L.U32 UR35, UR26, 0x6, URZ ;  /* 0x000000061a237899 */ /* 0x000fe400080006ff */
[----:B------:R-:W-:Y:S01]  /*1c20*/  ULEA UR11, UR30, UR44, 0x6 ;  /* 0x0000002c1e0b7291 */ /* 0x000fe2000f8e30ff */
[----:B------:R-:W-:-:S04]  /*1c30*/  UMOV UR13, URZ ;  /* 0x000000ff000d7c82 */ /* 0x000fc80008000000 */
[----:B------:R2:W3:Y:S01]  /*1c40*/  SYNCS.PHASECHK.TRANS64.TRYWAIT P0, [UR4+0xd0], R0 ;  /* 0x0000d000ff0075a7 */ /* 0x0004e20008001104 */
[----:B------:R-:W-:Y:S06]  /*1c50*/  BRA.U !UP0, `(.L_x_26) ;  /* 0x0000000108c07547 */ /* 0x000fec000b800000 */
[----:B------:R-:W-:Y:S01]  /*1c60*/  UMOV UR7, URZ ;  /* 0x000000ff00077c82 */ /* 0x000fe20008000000 */
[----:B------:R-:W-:-:S05]  /*1c70*/  UMOV UR4, UR5 ;  /* 0x0000000500047c82 */ /* 0x000fca0008000000 */
.L_x_32:
[----:B------:R-:W-:Y:S01]  /*1c80*/  ULEA UR33, UR4, UR6, 0x3 ;  /* 0x0000000604217291 */ /* 0x000fe2000f8e18ff */
[----:B---3--:R-:W-:Y:S01]  /*1c90*/  @!P3 MOV R2, 0x2000 ;  /* 0x000020000002b802 */ /* 0x008fe20000000f00 */
[----:B-1-34-:R-:W-:Y:S10]  /*1ca0*/  @P0 BRA `(.L_x_27) ;  /* 0x00000000000c0947 */ /* 0x01aff40003800000 */
[----:B------:R-:W-:-:S04]  /*1cb0*/  SHF.L.U32 R3, R12, 0x1f, RZ ;  /* 0x0000001f0c037819 */ /* 0x000fc800000006ff */
[----:B------:R-:W3:Y:S02]  /*1cc0*/  SYNCS.PHASECHK.TRANS64.TRYWAIT P0, [UR33+0xd0], R3 ;  /* 0x0000d003ff0075a7 */ /* 0x000ee40008001121 */
[----:B---3--:R-:W-:Y:S05]  /*1cd0*/  @!P0 BRA `(.L_x_28) ;  /* 0x0000006400e88947 */ /* 0x008fea0003800000 */
.L_x_27:
[----:B------:R3:W-:Y:S01]  /*1ce0*/  @!P3 SYNCS.ARRIVE.TRANS64 RZ, [UR33], R2 ;  /* 0x00000002ffffb9a7 */ /* 0x0007e20008000021 */
[----:B------:R-:W-:-:S04]  /*1cf0*/  ULOP3.LUT UR5, UR25, 0x2, URZ, 0xfc, !UPT ;  /* 0x0000000219057892 */ /* 0x000fc8000f8efcff */
[----:B------:R-:W-:-:S09]  /*1d00*/  UISETP.NE.AND UP0, UPT, UR5, 0x2, UPT ;  /* 0x000000020500788c */ /* 0x000fd2000bf05270 */
[----:B------:R-:W-:Y:S05]  /*1d10*/  BRA.U UP0, `(.L_x_29) ;  /* 0x0000000100047547 */ /* 0x000fea000b800000 */
[----:B-1----:R-:W-:Y:S05]  /*1d20*/  BPT.TRAP 0x1 ;  /* 0x000000040000795c */ /* 0x002fea0000300000 */
.L_x_29:
[----:B------:R-:W-:Y:S04]  /*1d30*/  BSSY.RECONVERGENT B0, `(.L_x_30) ;  /* 0x0000003000007945 */ /* 0x000fe80003800200 */
[----:B------:R-:W-:Y:S05]  /*1d40*/  @P2 BRA `(.L_x_31) ;  /* 0x0000000000042947 */ /* 0x000fea0003800000 */
[----:B-1----:R-:W-:Y:S05]  /*1d50*/  BPT.TRAP 0x1 ;  /* 0x000000040000795c */ /* 0x002fea0000300000 */
.L_x_31:
[----:B-1----:R-:W-:Y:S05]  /*1d60*/  BSYNC.RECONVERGENT B0 ;  /* 0x0000000000007941 */ /* 0x002fea0003800200 */
.L_x_30:
[----:B------:R-:W-:Y:S02]  /*1d70*/  UIADD3 UR5, UPT, UPT, UR4, 0x1, URZ ;  /* 0x0000000104057890 */ /* 0x000fe4000fffe0ff */
[----:B------:R-:W-:Y:S02]  /*1d80*/  ULEA UR32, UR4, UR6, 0xc ;  /* 0x0000000604207291 */ /* 0x000fe4000f8e60ff */
[----:B------:R-:W-:Y:S02]  /*1d90*/  UISETP.NE.AND UP0, UPT, UR5, 0x1a, UPT ;  /* 0x0000001a0500788c */ /* 0x000fe4000bf05270 */
[----:B------:R-:W-:Y:S02]  /*1da0*/  USHF.L.U32 UR34, UR7, 0x5, URZ ;  /* 0x0000000507227899 */ /* 0x000fe400080006ff */
[----:B------:R-:W-:Y:S02]  /*1db0*/  USEL UR9, URZ, 0x1, UP0 ;  /* 0x00000001ff097887 */ /* 0x000fe40008000000 */
[----:B------:R-:W-:-:S02]  /*1dc0*/  USEL UR5, UR5, URZ, UP0 ;  /* 0x000000ff05057287 */ /* 0x000fc40008000000 */
[----:B------:R-:W-:Y:S02]  /*1dd0*/  UIADD3 UR14, UP0, UPT, UR28, 0x180, URZ ;  /* 0x000001801c0e7890 */ /* 0x000fe4000ff1e0ff */
[----:B------:R-:W-:Y:S01]  /*1de0*/  ULEA UR8, UR5, UR6, 0x3 ;  /* 0x0000000605087291 */ /* 0x000fe2000f8e18ff */
[----:B------:R-:W-:Y:S01]  /*1df0*/  LOP3.LUT R12, R12, UR9, RZ, 0x3c, !PT ;  /* 0x000000090c0c7c12 */ /* 0x000fe2000f8e3cff */
[----:B------:R-:W-:Y:S02]  /*1e00*/  ULEA UR4, UR4, UR24, 0xb ;  /* 0x0000001804047291 */ /* 0x000fe4000f8e58ff */
[----:B------:R-:W-:Y:S01]  /*1e10*/  UIADD3 UR7, UPT, UPT, UR7, 0x1, URZ ;  /* 0x0000000107077890 */ /* 0x000fe2000fffe0ff */
[----:B--2---:R-:W-:Y:S01]  /*1e20*/  SHF.L.U32 R0, R12, 0x1f, RZ ;  /* 0x0000001f0c007819 */ /* 0x004fe200000006ff */
[----:B------:R-:W-:Y:S02]  /*1e30*/  UIADD3 UR16, UP1, UPT, UR28, 0x80, URZ ;  /* 0x000000801c107890 */ /* 0x000fe4000ff3e0ff */
[----:B------:R-:W-:Y:S01]  /*1e40*/  UIADD3.X UR15, UPT, UPT, URZ, UR29, URZ, UP0, !UPT ;  /* 0x0000001dff0f7290 */ /* 0x000fe200087fe4ff */
[----:B------:R4:W1:Y:S01]  /*1e50*/  SYNCS.PHASECHK.TRANS64.TRYWAIT P0, [UR8+0xd0], R0 ;  /* 0x0000d000ff0075a7 */ /* 0x0008620008001108 */
[----:B------:R-:W-:-:S02]  /*1e60*/  ULEA UR4, UR4, UR6, 0x1 ;  /* 0x0000000604047291 */ /* 0x000fc4000f8e08ff */
[----:B------:R-:W-:Y:S02]  /*1e70*/  UISETP.NE.AND UP0, UPT, UR7, UR21, UPT ;  /* 0x000000150700728c */ /* 0x000fe4000bf05270 */
[----:B------:R-:W-:Y:S02]  /*1e80*/  UIADD3.X UR17, UPT, UPT, URZ, UR29, URZ, UP1, !UPT ;  /* 0x0000001dff117290 */ /* 0x000fe40008ffe4ff */
[----:B------:R-:W-:Y:S02]  /*1e90*/  UIADD3 UR32, UPT, UPT, UR32, 0x3600, URZ ;  /* 0x0000360020207890 */ /* 0x000fe4000fffe0ff */
[----:B------:R-:W-:Y:S01]  /*1ea0*/  UIADD3 UR8, UPT, UPT, UR4, 0x1d600, URZ ;  /* 0x0001d60004087890 */ /* 0x000fe2000fffe0ff */
[----:B------:R-:W-:Y:S01]  /*1eb0*/  UMOV UR18, 0x0 ;  /* 0x0000000000127882 */ /* 0x000fe20000000000 */
[----:B------:R-:W-:Y:S01]  /*1ec0*/  UMOV UR19, 0x10000000 ;  /* 0x1000000000137882 */ /* 0x000fe20000000000 */
[----:B------:R-:W-:Y:S01]  /*1ed0*/  UMOV UR4, 0x30000 ;  /* 0x0003000000047882 */ /* 0x000fe20000000000 */
[----:B------:R-:W-:Y:S01]  /*1ee0*/  UMOV UR12, UR36 ;  /* 0x00000024000c7c82 */ /* 0x000fe20008000000 */
[----:B------:R-:W-:Y:S01]  /*1ef0*/  UMOV UR9, UR33 ;  /* 0x0000002100097c82 */ /* 0x000fe20008000000 */
[----:B------:R-:W-:Y:S01]  /*1f00*/  UMOV UR10, UR34 ;  /* 0x00000022000a7c82 */ /* 0x000fe20008000000 */
[----:B------:R-:W-:Y:S01]  /*1f10*/  UTMALDG.3D [UR32], [UR16], desc[UR18] ;  /* 0x00001220100075b4 */ /* 0x000fe20008011000 */
[----:B------:R-:W-:Y:S01]  /*1f20*/  UMOV UR13, UR21 ;  /* 0x00000015000d7c82 */ /* 0x000fe20008000000 */
[----:B------:R2:W-:Y:S02]  /*1f30*/  UTMALDG.3D.MULTICAST [UR8], [UR14], UR4, desc[UR18] ;  /* 0x000012080e0073b4 */ /* 0x0005e40008011804 */
[----:B--2---:R-:W-:Y:S01]  /*1f40*/  UMOV UR4, UR5 ;  /* 0x0000000500047c82 */ /* 0x004fe20008000000 */
[----:B------:R-:W-:Y:S05]  /*1f50*/  BRA.U UP0, `(.L_x_32) ;  /* 0xfffffffd00487547 */ /* 0x000fea000b83ffff */
.L_x_26:
[----:B------:R-:W-:Y:S01]  /*1f60*/  ULEA UR4, UR5, UR6, 0x3 ;  /* 0x0000000605047291 */ /* 0x000fe2000f8e18ff */
[----:B--2-4-:R-:W-:Y:S01]  /*1f70*/  SHF.L.U32 R0, R12, 0x1f, RZ ;  /* 0x0000001f0c007819 */ /* 0x014fe200000006ff */
[----:B------:R-:W-:Y:S01]  /*1f80*/  @!P1 SYNCS.ARRIVE.TRANS64.A1T0 RZ, [UR6+0x1d8], RZ ;  /* 0x0001d8ffffff99a7 */ /* 0x000fe20008100006 */
[----:B------:R-:W-:-:S06]  /*1f90*/  UISETP.GT.AND UP0, UPT, UR41, UR40, UPT ;  /* 0x000000282900728c */ /* 0x000fcc000bf04270 */
[----:B-1-3--:R1:W2:Y:S03]  /*1fa0*/  SYNCS.PHASECHK.TRANS64.TRYWAIT P0, [UR4+0xd0], R0 ;  /* 0x0000d000ff0075a7 */ /* 0x00a2a60008001104 */
[----:B------:R-:W-:Y:S05]  /*1fb0*/  BRA.U !UP0, `(.L_x_33) ;  /* 0x0000000108c47547 */ /* 0x000fea000b800000 */
[----:B------:R-:W-:Y:S01]  /*1fc0*/  UIADD3 UR26, UPT, UPT, UR43, UR13, URZ ;  /* 0x0000000d2b1a7290 */ /* 0x000fe2000fffe0ff */
[----:B------:R-:W-:-:S11]  /*1fd0*/  UMOV UR4, UR5 ;  /* 0x0000000500047c82 */ /* 0x000fd60008000000 */
.L_x_39:
[----:B------:R-:W-:Y:S01]  /*1fe0*/  ULEA UR17, UR4, UR6, 0x3 ;  /* 0x0000000604117291 */ /* 0x000fe2000f8e18ff */
[----:B--2---:R-:W-:Y:S01]  /*1ff0*/  @!P3 MOV R2, 0x2000 ;  /* 0x000020000002b802 */ /* 0x004fe20000000f00 */
[----:B--2-4-:R-:W-:Y:S10]  /*2000*/  @P0 BRA `(.L_x_34) ;  /* 0x00000000000c0947 */ /* 0x014ff40003800000 */
[----:B------:R-:W-:-:S04]  /*2010*/  SHF.L.U32 R3, R12, 0x1f, RZ ;  /* 0x0000001f0c037819 */ /* 0x000fc800000006ff */
[----:B------:R-:W2:Y:S02]  /*2020*/  SYNCS.PHASECHK.TRANS64.TRYWAIT P0, [UR17+0xd0], R3 ;  /* 0x0000d003ff0075a7 */ /* 0x000ea40008001111 */
[----:B--2---:R-:W-:Y:S05]  /*2030*/  @!P0 BRA `(.L_x_35) ;  /* 0x0000006400288947 */ /* 0x004fea0003800000 */
.L_x_34:
[----:B------:R2:W-:Y:S01]  /*2040*/  @!P3 SYNCS.ARRIVE.TRANS64 RZ, [UR17], R2 ;  /* 0x00000002ffffb9a7 */ /* 0x0005e20008000011 */
[----:B------:R-:W-:-:S04]  /*2050*/  ULOP3.LUT UR5, UR25, 0x2, URZ, 0xfc, !UPT ;  /* 0x0000000219057892 */ /* 0x000fc8000f8efcff */
[----:B------:R-:W-:-:S09]  /*2060*/  UISETP.NE.AND UP0, UPT, UR5, 0x2, UPT ;  /* 0x000000020500788c */ /* 0x000fd2000bf05270 */
[----:B------:R-:W-:Y:S05]  /*2070*/  BRA.U UP0, `(.L_x_36) ;  /* 0x0000000100047547 */ /* 0x000fea000b800000 */
[----:B------:R-:W-:Y:S05]  /*2080*/  BPT.TRAP 0x1 ;  /* 0x000000040000795c */ /* 0x000fea0000300000 */
.L_x_36:
[----:B------:R-:W-:Y:S04]  /*2090*/  BSSY.RECONVERGENT B0, `(.L_x_37) ;  /* 0x0000003000007945 */ /* 0x000fe80003800200 */
[----:B------:R-:W-:Y:S05]  /*20a0*/  @P2 BRA `(.L_x_38) ;  /* 0x0000000000042947 */ /* 0x000fea0003800000 */
[----:B------:R-:W-:Y:S05]  /*20b0*/  BPT.TRAP 0x1 ;  /* 0x000000040000795c */ /* 0x000fea0000300000 */
.L_x_38:
[----:B------:R-:W-:Y:S05]  /*20c0*/  BSYNC.RECONVERGENT B0 ;  /* 0x0000000000007941 */ /* 0x000fea0003800200 */
.L_x_37:
[----:B------:R-:W-:Y:S02]  /*20d0*/  UIADD3 UR5, UPT, UPT, UR4, 0x1, URZ ;  /* 0x0000000104057890 */ /* 0x000fe4000fffe0ff */
[----:B------:R-:W-:Y:S02]  /*20e0*/  ULEA UR16, UR4, UR6, 0xc ;  /* 0x0000000604107291 */ /* 0x000fe4000f8e60ff */
[----:B------:R-:W-:Y:S02]  /*20f0*/  UISETP.NE.AND UP0, UPT, UR5, 0x1a, UPT ;  /* 0x0000001a0500788c */ /* 0x000fe4000bf05270 */
[----:B------:R-:W-:Y:S02]  /*2100*/  ULEA UR4, UR4, UR24, 0xb ;  /* 0x0000001804047291 */ /* 0x000fe4000f8e58ff */
[----:B------:R-:W-:Y:S02]  /*2110*/  USEL UR8, URZ, 0x1, UP0 ;  /* 0x00000001ff087887 */ /* 0x000fe40008000000 */
[----:B------:R-:W-:-:S02]  /*2120*/  USEL UR5, UR5, URZ, UP0 ;  /* 0x000000ff05057287 */ /* 0x000fc40008000000 */
[----:B------:R-:W-:Y:S02]  /*2130*/  UIADD3 UR22, UP1, UPT, UR28, 0x80, URZ ;  /* 0x000000801c167890 */ /* 0x000fe4000ff3e0ff */
[----:B------:R-:W-:Y:S01]  /*2140*/  UIADD3 UR14, UP0, UPT, UR28, 0x180, URZ ;  /* 0x000001801c0e7890 */ /* 0x000fe2000ff1e0ff */
[----:B------:R-:W-:Y:S01]  /*2150*/  LOP3.LUT R12, R12, UR8, RZ, 0x3c, !PT ;  /* 0x000000080c0c7c12 */ /* 0x000fe2000f8e3cff */
[----:B------:R-:W-:Y:S02]  /*2160*/  ULEA UR4, UR4, UR6, 0x1 ;  /* 0x0000000604047291 */ /* 0x000fe4000f8e08ff */
[----:B------:R-:W-:Y:S01]  /*2170*/  ULEA UR7, UR5, UR6, 0x3 ;  /* 0x0000000605077291 */ /* 0x000fe2000f8e18ff */
[----:B-1----:R-:W-:Y:S01]  /*2180*/  SHF.L.U32 R0, R12, 0x1f, RZ ;  /* 0x0000001f0c007819 */ /* 0x002fe200000006ff */
[----:B------:R-:W-:Y:S02]  /*2190*/  USHF.L.U32 UR18, UR13, 0x5, URZ ;  /* 0x000000050d127899 */ /* 0x000fe400080006ff */
[----:B------:R-:W-:-:S02]  /*21a0*/  UIADD3 UR16, UPT, UPT, UR16, 0x3600, URZ ;  /* 0x0000360010107890 */ /* 0x000fc4000fffe0ff */
[----:B------:R-:W-:Y:S02]  /*21b0*/  UIADD3.X UR23, UPT, UPT, URZ, UR29, URZ, UP1, !UPT ;  /* 0x0000001dff177290 */ /* 0x000fe40008ffe4ff */
[----:B------:R-:W-:Y:S01]  /*21c0*/  UIADD3 UR8, UPT, UPT, UR4, 0x1d600, URZ ;  /* 0x0001d60004087890 */ /* 0x000fe2000fffe0ff */
[----:B------:R3:W4:Y:S01]  /*21d0*/  SYNCS.PHASECHK.TRANS64.TRYWAIT P0, [UR7+0xd0], R0 ;  /* 0x0000d000ff0075a7 */ /* 0x0007220008001107 */
[----:B------:R-:W-:Y:S01]  /*21e0*/  UIADD3.X UR15, UPT, UPT, URZ, UR29, URZ, UP0, !UPT ;  /* 0x0000001dff0f7290 */ /* 0x000fe200087fe4ff */
[----:B------:R-:W-:Y:S01]  /*21f0*/  UMOV UR30, 0x0 ;  /* 0x00000000001e7882 */ /* 0x000fe20000000000 */
[----:B------:R-:W-:Y:S01]  /*2200*/  UMOV UR31, 0x10000000 ;  /* 0x10000000001f7882 */ /* 0x000fe20000000000 */
[----:B------:R-:W-:Y:S01]  /*2210*/  UMOV UR19, UR35 ;  /* 0x0000002300137c82 */ /* 0x000fe20008000000 */
[----:B------:R-:W-:Y:S01]  /*2220*/  UMOV UR20, UR36 ;  /* 0x0000002400147c82 */ /* 0x000fe20008000000 */
[----:B------:R-:W-:Y:S01]  /*2230*/  UMOV UR7, 0x30000 ;  /* 0x0003000000077882 */ /* 0x000fe20000000000 */
[----:B------:R-:W-:Y:S01]  /*2240*/  UMOV UR12, UR36 ;  /* 0x00000024000c7c82 */ /* 0x000fe20008000000 */
[----:B------:R-:W-:Y:S01]  /*2250*/  UMOV UR9, UR17 ;  /* 0x0000001100097c82 */ /* 0x000fe20008000000 */
[----:B------:R-:W-:Y:S01]  /*2260*/  UMOV UR10, UR18 ;  /* 0x00000012000a7c82 */ /* 0x000fe20008000000 */
[----:B------:R3:W-:Y:S01]  /*2270*/  UTMALDG.3D [UR16], [UR22], desc[UR30] ;  /* 0x00001e10160075b4 */ /* 0x0007e20008011000 */
[----:B------:R-:W-:Y:S01]  /*2280*/  UIADD3 UR13, UPT, UPT, UR13, 0x1, URZ ;  /* 0x000000010d0d7890 */ /* 0x000fe2000fffe0ff */
[----:B------:R-:W-:-:S03]  /*2290*/  UMOV UR4, UR5 ;  /* 0x0000000500047c82 */ /* 0x000fc60008000000 */
[----:B------:R-:W-:Y:S01]  /*22a0*/  UISETP.NE.AND UP0, UPT, UR13, UR26, UPT ;  /* 0x0000001a0d00728c */ /* 0x000fe2000bf05270 */
[----:B------:R3:W-:Y:S08]  /*22b0*/  UTMALDG.3D.MULTICAST [UR8], [UR14], UR7, desc[UR30] ;  /* 0x00001e080e0073b4 */ /* 0x0007f00008011807 */
[----:B---3--:R-:W-:Y:S05]  /*22c0*/  BRA.U UP0, `(.L_x_39) ;  /* 0xfffffffd00447547 */ /* 0x008fea000b83ffff */
.L_x_33:
[C---:B------:R-:W-:Y:S01]  /*22d0*/  LEA R3, R11.reuse, UR6, 0x3 ;  /* 0x000000060b037c11 */ /* 0x040fe2000f8e18ff */
[----:B------:R-:W-:Y:S01]  /*22e0*/  NOP ;  /* 0x0000000000007918 */ /* 0x000fe20000000000 */
[----:B-1----:R-:W-:Y:S02]  /*22f0*/  SHF.L.U32 R0, R10, 0x1f, RZ ;  /* 0x0000001f0a007819 */ /* 0x002fe400000006ff */
[----:B------:R-:W-:Y:S02]  /*2300*/  LEA R4, R11, UR6, 0x4 ;  /* 0x000000060b047c11 */ /* 0x000fe4000f8e20ff */
[----:B--2-4-:R-:W1:Y:S02]  /*2310*/  SYNCS.PHASECHK.TRANS64.TRYWAIT P0, [R3+URZ+0x1e0], R0 ;  /* 0x0001e000030075a7 */ /* 0x014e6400080011ff */
[----:B-1----:R-:W-:Y:S05]  /*2320*/  @!P0 BRA `(.L_x_40) ;  /* 0x0000006000848947 */ /* 0x002fea0003800000 */
.L_x_148:
[----:B------:R-:W2:Y:S01]  /*2330*/  LDS.128 R4, [R4+0x270] ;  /* 0x0002700004047984 */ /* 0x000ea20000000c00 */
[----:B------:R-:W-:Y:S01]  /*2340*/  UISETP.GE.AND UP0, UPT, UR42, 0x1, UPT ;  /* 0x000000012a00788c */ /* 0x000fe2000bf06270 */
[----:B------:R-:W-:Y:S01]  /*2350*/  @!PT LDS RZ, [RZ] ;  /* 0x00000000fffff984 */ /* 0x000fe20000000800 */
[----:B------:R-:W-:Y:S01]  /*2360*/  @!PT LDS RZ, [RZ] ;  /* 0x00000000fffff984 */ /* 0x000fe20000000800 */
[----:B------:R-:W-:Y:S01]  /*2370*/  @!PT LDS RZ, [RZ] ;  /* 0x00000000fffff984 */ /* 0x000fe20000000800 */
[----:B------:R-:W-:Y:S01]  /*2380*/  @!PT LDS RZ, [RZ] ;  /* 0x00000000fffff984 */ /* 0x000fe20000000800 */
[----:B------:R3:W-:Y:S06]  /*2390*/  MEMBAR.ALL.CTA ;  /* 0x0000000000007992 */ /* 0x0007ec0000008000 */
[----:B---3--:R-:W3:Y:S01]  /*23a0*/  FENCE.VIEW.ASYNC.S ;  /* 0x00000000000073c6 */ /* 0x008ee20000000000 */
[----:B--2---:R-:W-:-:S13]  /*23b0*/  LOP3.LUT P0, RZ, R6, 0x1, RZ, 0xc0, !PT ;  /* 0x0000000106ff7812 */ /* 0x004fda000780c0ff */
[----:B---3--:R-:W-:Y:S01]  /*23c0*/  VOTEU.ANY UP1, P0 ;  /* 0x0000000000ff7886 */ /* 0x008fe20000020100 */
[----:B------:R-:W-:-:S13]  /*23d0*/  PLOP3.LUT P0, PT, PT, PT, UP1, 0x80, 0x8 ;  /* 0x000000000008781c */ /* 0x000fda0003f0f018 */
[----:B-1----:R-:W-:Y:S02]  /*23e0*/  @P0 LOP3.LUT R0, R5, 0xffff, RZ, 0xc0, !PT ;  /* 0x0000ffff05000812 */ /* 0x002fe400078ec0ff */
[----:B------:R-:W-:Y:S02]  /*23f0*/  @P0 MOV R2, R4 ;  /* 0x0000000400020202 */ /* 0x000fe40000000f00 */
[----:B------:R-:W-:Y:S01]  /*2400*/  @P0 R2UR UR7, R0 ;  /* 0x00000000000702ca */ /* 0x000fe200000e0000 */
[----:B------:R-:W-:Y:S01]  /*2410*/  VIADD R0, R3, 0x1f0 ;  /* 0x000001f003007836 */ /* 0x000fe20000000000 */
[----:B------:R-:W-:Y:S02]  /*2420*/  @P0 SHF.R.U32.HI R4, RZ, 0x10, R5 ;  /* 0x00000010ff040819 */ /* 0x000fe40000011605 */
[----:B------:R-:W-:Y:S02]  /*2430*/  @P0 R2UR UR8, R2 ;  /* 0x00000000020802ca */ /* 0x000fe400000e0000 */
[----:B------:R-:W-:-:S02]  /*2440*/  PRMT R0, RZ, 0x654, R0 ;  /* 0x00000654ff007816 */ /* 0x000fc40000000000 */
[----:B------:R-:W-:Y:S02]  /*2450*/  @P0 R2UR UR4, R4 ;  /* 0x00000000040402ca */ /* 0x000fe400000e0000 */
[----:B------:R1:W-:Y:S03]  /*2460*/  SYNCS.ARRIVE.TRANS64.RED.A1T0 RZ, [R0+URZ], RZ ;  /* 0x000000ff00ff79a7 */ /* 0x0003e600081004ff */
[----:B------:R-:W-:-:S04]  /*2470*/  @UP1 UMOV UR27, UR7 ;  /* 0x00000007001b1c82 */ /* 0x000fc80008000000 */
[----:B------:R-:W-:-:S04]  /*2480*/  @UP1 UMOV UR37, UR8 ;  /* 0x0000000800251c82 */ /* 0x000fc80008000000 */
[----:B------:R-:W-:Y:S01]  /*2490*/  @UP1 UMOV UR36, UR4 ;  /* 0x0000000400241c82 */ /* 0x000fe20008000000 */
[----:B------:R-:W-:Y:S05]  /*24a0*/  BRA.U !UP0, `(.L_x_41) ;  /* 0x0000000108d47547 */ /* 0x000fea000b800000 */
[----:B------:R-:W2:Y:S01]  /*24b0*/  LDCU.128 UR12, c[0x0][0xb10] ;  /* 0x00016200ff0c77ac */ /* 0x000ea20008000c00 */
[----:B------:R-:W3:Y:S01]  /*24c0*/  LDCU UR26, c[0x0][0xb20] ;  /* 0x00016400ff1a77ac */ /* 0x000ee20008000800 */
[----:B------:R-:W4:Y:S01]  /*24d0*/  LDCU UR20, c[0x0][0xb0c] ;  /* 0x00016180ff1477ac */ /* 0x000f220008000800 */
[----:B------:R-:W1:Y:S01]  /*24e0*/  LDCU.64 UR10, c[0x0][0xb28] ;  /* 0x00016500ff0a77ac */ /* 0x000e620008000a00 */
[----:B------:R-:W-:Y:S02]  /*24f0*/  UISETP.NE.AND UP3, UPT, UR42, 0x1, UPT ;  /* 0x000000012a00788c */ /* 0x000fe4000bf65270 */
[----:B--2---:R-:W-:Y:S02]  /*2500*/  UIMAD.WIDE.U32 UR16, UR38, UR15, URZ ;  /* 0x0000000f261072a5 */ /* 0x004fe4000f8e00ff */
[----:B------:R-:W-:Y:S02]  /*2510*/  UIMAD.WIDE.U32 UR8, UR39, UR12, URZ ;  /* 0x0000000c270872a5 */ /* 0x000fe4000f8e00ff */
[----:B------:R-:W-:-:S02]  /*2520*/  UISETP.NE.AND UP0, UPT, UR14, 0x1, UPT ;  /* 0x000000010e00788c */ /* 0x000fc4000bf05270 */
[----:B------:R-:W-:Y:S01]  /*2530*/  UIMAD.WIDE.U32 UR22, UR27, UR15, URZ ;  /* 0x0000000f1b1672a5 */ /* 0x000fe2000f8e00ff */
[----:B------:R-:W-:Y:S02]  /*2540*/  UMOV UR16, UR17 ;  /* 0x0000001100107c82 */ /* 0x000fe40008000000 */
[----:B------:R-:W-:Y:S01]  /*2550*/  UMOV UR8, UR9 ;  /* 0x0000000900087c82 */ /* 0x000fe20008000000 */
[----:B---3--:R-:W-:Y:S02]  /*2560*/  USHF.R.U32.HI UR16, URZ, UR26, UR16 ;  /* 0x0000001aff107299 */ /* 0x008fe40008011610 */
[----:B----4-:R-:W-:Y:S02]  /*2570*/  UISETP.NE.AND UP2, UPT, UR20, 0x1, UPT ;  /* 0x000000011400788c */ /* 0x010fe4000bf45270 */
[----:B------:R-:W-:Y:S02]  /*2580*/  USHF.R.U32.HI UR8, URZ, UR13, UR8 ;  /* 0x0000000dff087299 */ /* 0x000fe40008011608 */
[----:B------:R-:W-:-:S02]  /*2590*/  USEL UR7, UR38, UR16, !UP0 ;  /* 0x0000001026077287 */ /* 0x000fc4000c000000 */
[----:B------:R-:W-:Y:S02]  /*25a0*/  USEL UR8, UR39, UR8, !UP2 ;  /* 0x0000000827087287 */ /* 0x000fe4000d000000 */
[----:B-1----:R-:W-:Y:S01]  /*25b0*/  UIMAD.WIDE.U32 UR16, UR7, UR10, URZ ;  /* 0x0000000a071072a5 */ /* 0x002fe2000f8e00ff */
[----:B------:R-:W-:Y:S01]  /*25c0*/  UMOV UR4, UR23 ;  /* 0x0000001700047c82 */ /* 0x000fe20008000000 */
[----:B------:R-:W-:Y:S02]  /*25d0*/  UIMAD.WIDE.U32 UR18, UR37, UR12, URZ ;  /* 0x0000000c251272a5 */ /* 0x000fe4000f8e00ff */
[----:B------:R-:W-:-:S03]  /*25e0*/  UIMAD.WIDE.U32 UR22, UR8, UR10, URZ ;  /* 0x0000000a081672a5 */ /* 0x000fc6000f8e00ff */
[----:B------:R-:W-:Y:S01]  /*25f0*/  UMOV UR16, UR17 ;  /* 0x0000001100107c82 */ /* 0x000fe20008000000 */
[----:B------:R-:W-:Y:S02]  /*2600*/  USHF.R.U32.HI UR4, URZ, UR26, UR4 ;  /* 0x0000001aff047299 */ /* 0x000fe40008011604 */
[----:B------:R-:W-:Y:S01]  /*2610*/  @UP3 USHF.R.U32.HI UR7, URZ, UR11, UR16 ;  /* 0x0000000bff073299 */ /* 0x000fe20008011610 */
[----:B------:R-:W-:Y:S01]  /*2620*/  UMOV UR18, UR19 ;  /* 0x0000001300127c82 */ /* 0x000fe20008000000 */
[----:B------:R-:W-:Y:S01]  /*2630*/  UMOV UR22, UR23 ;  /* 0x0000001700167c82 */ /* 0x000fe20008000000 */
[----:B------:R-:W-:Y:S02]  /*2640*/  USHF.R.U32.HI UR13, URZ, UR13, UR18 ;  /* 0x0000000dff0d7299 */ /* 0x000fe40008011612 */
[----:B------:R-:W-:Y:S02]  /*2650*/  USEL UR4, UR27, UR4, !UP0 ;  /* 0x000000041b047287 */ /* 0x000fe4000c000000 */
[----:B------:R-:W-:-:S02]  /*2660*/  @UP3 USHF.R.U32.HI UR8, URZ, UR11, UR22 ;  /* 0x0000000bff083299 */ /* 0x000fc40008011616 */
[----:B------:R-:W-:Y:S02]  /*2670*/  UIMAD UR9, UR42, UR7, URZ ;  /* 0x000000072a0972a4 */ /* 0x000fe4000f8e02ff */
[----:B------:R-:W-:Y:S02]  /*2680*/  USEL UR7, UR37, UR13, !UP2 ;  /* 0x0000000d25077287 */ /* 0x000fe4000d000000 */
[----:B------:R-:W-:Y:S02]  /*2690*/  UIMAD UR12, UR42, UR8, URZ ;  /* 0x000000082a0c72a4 */ /* 0x000fe4000f8e02ff */
[----:B------:R-:W-:Y:S02]  /*26a0*/  UISETP.GE.AND UP0, UPT, UR4, UR9, UPT ;  /* 0x000000090400728c */ /* 0x000fe4000bf06270 */
[----:B------:R-:W-:Y:S02]  /*26b0*/  UIMAD.WIDE.U32 UR16, UR4, UR10, URZ ;  /* 0x0000000a041072a5 */ /* 0x000fe4000f8e00ff */
[----:B------:R-:W-:-:S02]  /*26c0*/  UISETP.GE.OR UP0, UPT, UR7, UR12, UP0 ;  /* 0x0000000c0700728c */ /* 0x000fc40008706670 */
[----:B------:R-:W-:Y:S02]  /*26d0*/  UIMAD.WIDE.U32 UR12, UR7, UR10, URZ ;  /* 0x0000000a070c72a5 */ /* 0x000fe4000f8e00ff */
[----:B------:R-:W-:Y:S01]  /*26e0*/  UIADD3 UR15, UPT, UPT, -UR4, URZ, URZ ;  /* 0x000000ff040f7290 */ /* 0x000fe2000fffe1ff */
[----:B------:R-:W-:Y:S01]  /*26f0*/  UMOV UR10, UR17 ;  /* 0x00000011000a7c82 */ /* 0x000fe20008000000 */
[----:B------:R-:W-:Y:S02]  /*2700*/  UIADD3 UR12, UPT, UPT, -UR7, URZ, URZ ;  /* 0x000000ff070c7290 */ /* 0x000fe4000fffe1ff */
[----:B------:R-:W-:-:S03]  /*2710*/  USHF.R.U32.HI UR10, URZ, UR11, UR10 ;  /* 0x0000000bff0a7299 */ /* 0x000fc6000801160a */
[----:B------:R-:W-:Y:S01]  /*2720*/  @!UP0 UMOV UR9, UR13 ;  /* 0x0000000d00098c82 */ /* 0x000fe20008000000 */
[----:B------:R-:W-:Y:S02]  /*2730*/  UIMAD UR15, UR14, UR15, UR27 ;  /* 0x0000000f0e0f72a4 */ /* 0x000fe4000f8e021b */
[----:B------:R-:W-:Y:S02]  /*2740*/  USEL UR10, UR4, UR10, !UP3 ;  /* 0x0000000a040a7287 */ /* 0x000fe4000d800000 */
[----:B------:R-:W-:Y:S02]  /*2750*/  @!UP0 USHF.R.U32.HI UR9, URZ, UR11, UR9 ;  /* 0x0000000bff098299 */ /* 0x000fe40008011609 */
[----:B------:R-:W-:Y:S02]  /*2760*/  UIADD3 UR11, UPT, UPT, -UR10, URZ, URZ ;  /* 0x000000ff0a0b7290 */ /* 0x000fe4000fffe1ff */
[----:B------:R-:W-:Y:S02]  /*2770*/  @!UP0 USEL UR9, UR7, UR9, !UP3 ;  /* 0x0000000907098287 */ /* 0x000fe4000d800000 */
[----:B------:R-:W-:-:S02]  /*2780*/  UIMAD UR11, UR42, UR11, UR4 ;  /* 0x0000000b2a0b72a4 */ /* 0x000fc4000f8e0204 */
[----:B------:R-:W-:Y:S02]  /*2790*/  @!UP0 UIADD3 UR10, UPT, UPT, UR10, -UR9, URZ ;  /* 0x800000090a0a8290 */ /* 0x000fe4000fffe0ff */
[----:B------:R-:W-:Y:S02]  /*27a0*/  @!UP0 UIMAD UR9, UR11, UR8, UR9 ;  /* 0x000000080b0982a4 */ /* 0x000fe4000f8e0209 */
[----:B------:R-:W-:Y:S02]  /*27b0*/  @!UP0 UIMAD UR4, UR42, UR10, UR7 ;  /* 0x0000000a2a0482a4 */ /* 0x000fe4000f8e0207 */
[----:B------:R-:W-:Y:S02]  /*27c0*/  UIMAD UR8, UR20, UR12, UR37 ;  /* 0x0000000c140872a4 */ /* 0x000fe4000f8e0225 */
[----:B------:R-:W-:Y:S01]  /*27d0*/  UIMAD UR27, UR4, UR14, UR15 ;  /* 0x0000000e041b72a4 */ /* 0x000fe2000f8e020f */
[----:B------:R-:W-:Y:S02]  /*27e0*/  @!UP0 UMOV UR7, UR9 ;  /* 0x0000000900078c82 */ /* 0x000fe40008000000 */
[----:B------:R-:W-:-:S12]  /*27f0*/  UIMAD UR37, UR7, UR20, UR8 ;  /* 0x00000014072572a4 */ /* 0x000fd8000f8e0208 */
.L_x_41:
[----:B------:R-:W2:Y:S02]  /*2800*/  LDCU UR4, c[0x0][0xb30] ;  /* 0x00016600ff0477ac */ /* 0x000ea40008000800 */
[----:B--2---:R-:W-:-:S09]  /*2810*/  UISETP.NE.AND UP0, UPT, UR4, 0x1, UPT ;  /* 0x000000010400788c */ /* 0x004fd2000bf05270 */
[----:B------:R-:W-:Y:S05]  /*2820*/  BRA.U UP0, `(.L_x_42) ;  /* 0x0000000100447547 */ /* 0x000fea000b800000 */
[----:B------:R-:W2:Y:S01]  /*2830*/  LDCU.128 UR12, c[0x0][0xb10] ;  /* 0x00016200ff0c77ac */ /* 0x000ea20008000c00 */
[----:B------:R-:W3:Y:S01]  /*2840*/  LDCU UR16, c[0x0][0xb0c] ;  /* 0x00016180ff1077ac */ /* 0x000ee20008000800 */
[----:B------:R-:W4:Y:S01]  /*2850*/  LDCU UR17, c[0x0][0xb20] ;  /* 0x00016400ff1177ac */ /* 0x000f220008000800 */
[----:B--2---:R-:W-:Y:S02]  /*2860*/  UIMAD.WIDE.U32 UR10, UR37, UR12, URZ ;  /* 0x0000000c250a72a5 */ /* 0x004fe4000f8e00ff */
[----:B------:R-:W-:Y:S02]  /*2870*/  UIMAD.WIDE.U32 UR8, UR27, UR15, URZ ;  /* 0x0000000f1b0872a5 */ /* 0x000fe4000f8e00ff */
[----:B---3--:R-:W-:Y:S02]  /*2880*/  UISETP.NE.AND UP2, UPT, UR16, 0x1, UPT ;  /* 0x000000011000788c */ /* 0x008fe4000bf45270 */
[----:B------:R-:W-:Y:S01]  /*2890*/  UISETP.NE.AND UP0, UPT, UR14, 0x1, UPT ;  /* 0x000000010e00788c */ /* 0x000fe2000bf05270 */
[----:B------:R-:W-:-:S02]  /*28a0*/  UMOV UR7, UR11 ;  /* 0x0000000b00077c82 */ /* 0x000fc40008000000 */
[----:B------:R-:W-:Y:S01]  /*28b0*/  UMOV UR4, UR9 ;  /* 0x0000000900047c82 */ /* 0x000fe20008000000 */
[----:B------:R-:W-:Y:S02]  /*28c0*/  USHF.R.U32.HI UR7, URZ, UR13, UR7 ;  /* 0x0000000dff077299 */ /* 0x000fe40008011607 */
[----:B----4-:R-:W-:Y:S02]  /*28d0*/  USHF.R.U32.HI UR4, URZ, UR17, UR4 ;  /* 0x00000011ff047299 */ /* 0x010fe40008011604 */
[----:B------:R-:W-:Y:S02]  /*28e0*/  USEL UR7, UR37, UR7, !UP2 ;  /* 0x0000000725077287 */ /* 0x000fe4000d000000 */
[----:B------:R-:W-:-:S04]  /*28f0*/  USEL UR4, UR27, UR4, !UP0 ;  /* 0x000000041b047287 */ /* 0x000fc8000c000000 */
[----:B------:R-:W-:Y:S02]  /*2900*/  UIADD3 UR8, UPT, UPT, UR7, -UR4, URZ ;  /* 0x8000000407087290 */ /* 0x000fe4000fffe0ff */
[----:B------:R-:W-:Y:S02]  /*2910*/  UIADD3 UR4, UPT, UPT, -UR7, UR4, URZ ;  /* 0x0000000407047290 */ /* 0x000fe4000fffe1ff */
[----:B------:R-:W-:Y:S02]  /*2920*/  UIMAD UR27, UR8, UR14, UR27 ;  /* 0x0000000e081b72a4 */ /* 0x000fe4000f8e021b */
[----:B------:R-:W-:-:S12]  /*2930*/  UIMAD UR37, UR4, UR16, UR37 ;  /* 0x00000010042572a4 */ /* 0x000fd8000f8e0225 */
.L_x_42:
[----:B------:R-:W-:Y:S01]  /*2940*/  VIADD R11, R11, 0x1 ;  /* 0x000000010b0b7836 */ /* 0x000fe20000000000 */
[----:B------:R-:W-:Y:S02]  /*2950*/  R2UR UR7, R48 ;  /* 0x00000000300772ca */ /* 0x000fe400000e0000 */
[----:B------:R-:W-:Y:S02]  /*2960*/  R2UR UR4, R47 ;  /* 0x000000002f0472ca */ /* 0x000fe400000e0000 */
[C---:B------:R-:W-:Y:S02]  /*2970*/  ISETP.NE.AND P0, PT, R11.reuse, 0x2, PT ;  /* 0x000000020b00780c */ /* 0x040fe40003f05270 */
[----:B------:R-:W-:Y:S02]  /*2980*/  PLOP3.LUT P1, PT, PT, PT, PT, 0x80, 0x8 ;  /* 0x000000000008781c */ /* 0x000fe40003f2f070 */
[----:B-1----:R-:W-:Y:S02]  /*2990*/  SEL R0, RZ, 0x1, P0 ;  /* 0x00000001ff007807 */ /* 0x002fe40000000000 */
[----:B------:R-:W-:-:S02]  /*29a0*/  SEL R11, R11, RZ, P0 ;  /* 0x000000ff0b0b7207 */ /* 0x000fc40000000000 */
[----:B------:R-:W-:Y:S01]  /*29b0*/  LOP3.LUT R10, R10, R0, RZ, 0x3c, !PT ;  /* 0x000000000a0a7212 */ /* 0x000fe200078e3cff */
[----:B------:R-:W-:Y:S02]  /*29c0*/  UIADD3 UR26, UPT, UPT, UR37, UR7, URZ ;  /* 0x00000007251a7290 */ /* 0x000fe4000fffe0ff */
[----:B------:R-:W-:Y:S01]  /*29d0*/  UIADD3 UR30, UPT, UPT, UR27, UR4, URZ ;  /* 0x000000041b1e7290 */ /* 0x000fe2000fffe0ff */
[----:B------:R-:W-:Y:S11]  /*29e0*/  BRA.U UP1, `(.L_x_43) ;  /* 0xfffffff101347547 */ /* 0x000ff6000b83ffff */
[----:B------:R-:W-:Y:S01]  /*29f0*/  UIADD3 UR7, UPT, UPT, UR6, 0xd0, URZ ;  /* 0x000000d006077890 */ /* 0x000fe2000fffe0ff */
[----:B------:R-:W-:-:S03]  /*2a00*/  SHF.L.U32 R2, R12, 0x1f, RZ ;  /* 0x0000001f0c027819 */ /* 0x000fc600000006ff */
[----:B------:R-:W-:-:S09]  /*2a10*/  ULEA UR4, UR5, UR7, 0x3 ;  /* 0x0000000705047291 */ /* 0x000fd2000f8e18ff */
[----:B------:R-:W1:Y:S02]  /*2a20*/  SYNCS.PHASECHK.TRANS64.TRYWAIT P0, [UR4], R2 ;  /* 0x00000002ff0075a7 */ /* 0x000e640008001104 */
[----:B-1----:R-:W-:Y:S05]  /*2a30*/  @!P0 BRA `(.L_x_44) ;  /* 0x0000005800d48947 */ /* 0x002fea0003800000 */
.L_x_150:
[----:B------:R-:W-:-:S04]  /*2a40*/  UIADD3 UR4, UPT, UPT, UR5, 0x1, URZ ;  /* 0x0000000105047890 */ /* 0x000fc8000fffe0ff */
[----:B------:R-:W-:-:S04]  /*2a50*/  UISETP.NE.AND UP0, UPT, UR4, 0x1a, UPT ;  /* 0x0000001a0400788c */ /* 0x000fc8000bf05270 */
[----:B------:R-:W-:Y:S02]  /*2a60*/  USEL UR6, URZ, 0x1, UP0 ;  /* 0x00000001ff067887 */ /* 0x000fe40008000000 */
[----:B------:R-:W-:-:S04]  /*2a70*/  USEL UR4, UR4, URZ, UP0 ;  /* 0x000000ff04047287 */ /* 0x000fc80008000000 */
[----:B------:R-:W-:Y:S01]  /*2a80*/  ULEA UR5, UR4, UR7, 0x3 ;  /* 0x0000000704057291 */ /* 0x000fe2000f8e18ff */
[----:B-1----:R-:W-:-:S04]  /*2a90*/  LOP3.LUT R2, R12, UR6, RZ, 0x3c, !PT ;  /* 0x000000060c027c12 */ /* 0x002fc8000f8e3cff */
[----:B------:R-:W-:-:S04]  /*2aa0*/  SHF.L.U32 R3, R2, 0x1f, RZ ;  /* 0x0000001f02037819 */ /* 0x000fc800000006ff */
[----:B------:R-:W1:Y:S02]  /*2ab0*/  SYNCS.PHASECHK.TRANS64.TRYWAIT P0, [UR5], R3 ;  /* 0x00000003ff0075a7 */ /* 0x000e640008001105 */
[----:B-1----:R-:W-:Y:S05]  /*2ac0*/  @!P0 BRA `(.L_x_45) ;  /* 0x0000005800c88947 */ /* 0x002fea0003800000 */
.L_x_152:
[----:B------:R-:W-:-:S04]  /*2ad0*/  UIADD3 UR4, UPT, UPT, UR4, 0x1, URZ ;  /* 0x0000000104047890 */ /* 0x000fc8000fffe0ff */
[----:B------:R-:W-:-:S04]  /*2ae0*/  UISETP.NE.AND UP0, UPT, UR4, 0x1a, UPT ;  /* 0x0000001a0400788c */ /* 0x000fc8000bf05270 */
[----:B------:R-:W-:Y:S02]  /*2af0*/  USEL UR6, URZ, 0x1, UP0 ;  /* 0x00000001ff067887 */ /* 0x000fe40008000000 */
[----:B------:R-:W-:-:S04]  /*2b00*/  USEL UR4, UR4, URZ, UP0 ;  /* 0x000000ff04047287 */ /* 0x000fc80008000000 */
[----:B------:R-:W-:Y:S01]  /*2b10*/  ULEA UR5, UR4, UR7, 0x3 ;  /* 0x0000000704057291 */ /* 0x000fe2000f8e18ff */
[----:B------:R-:W-:-:S04]  /*2b20*/  LOP3.LUT R2, R2, UR6, RZ, 0x3c, !PT ;  /* 0x0000000602027c12 */ /* 0x000fc8000f8e3cff */
[----:B-1----:R-:W-:-:S04]  /*2b30*/  SHF.L.U32 R3, R2, 0x1f, RZ ;  /* 0x0000001f02037819 */ /* 0x002fc800000006ff */
[----:B------:R-:W1:Y:S02]  /*2b40*/  SYNCS.PHASECHK.TRANS64.TRYWAIT P0, [UR5], R3 ;  /* 0x00000003ff0075a7 */ /* 0x000e640008001105 */
[----:B-1----:R-:W-:Y:S05]  /*2b50*/  @!P0 BRA `(.L_x_46) ;  /* 0x0000005800bc8947 */ /* 0x002fea0003800000 */
.L_x_154:
        /* <DEDUP_REMOVED lines=9> */
.L_x_156:
        /* <DEDUP_REMOVED lines=9> */
.L_x_158:
        /* <DEDUP_REMOVED lines=9> */
.L_x_160:
        /* <DEDUP_REMOVED lines=9> */
.L_x_162:
        /* <DEDUP_REMOVED lines=9> */
.L_x_164:
        /* <DEDUP_REMOVED lines=9> */
.L_x_166:
        /* <DEDUP_REMOVED lines=9> */
.L_x_168:
        /* <DEDUP_REMOVED lines=9> */
.L_x_170:
        /* <DEDUP_REMOVED lines=9> */
.L_x_172:
        /* <DEDUP_REMOVED lines=9> */
.L_x_174:
        /* <DEDUP_REMOVED lines=9> */
.L_x_176:
        /* <DEDUP_REMOVED lines=9> */
.L_x_178:
        /* <DEDUP_REMOVED lines=9> */
.L_x_180:
        /* <DEDUP_REMOVED lines=9> */
.L_x_182:
        /* <DEDUP_REMOVED lines=9> */
.L_x_184:
        /* <DEDUP_REMOVED lines=9> */
.L_x_186:
        /* <DEDUP_REMOVED lines=9> */
.L_x_188:
        /* <DEDUP_REMOVED lines=9> */
.L_x_190:
        /* <DEDUP_REMOVED lines=9> */
.L_x_192:
        /* <DEDUP_REMOVED lines=9> */
.L_x_194:
        /* <DEDUP_REMOVED lines=9> */
.L_x_196:
        /* <DEDUP_REMOVED lines=9> */
.L_x_198:
[----:B------:R-:W-:-:S04]  /*37c0*/  UIADD3 UR4, UPT, UPT, UR4, 0x1, URZ ;  /* 0x0000000104047890 */ /* 0x000fc8000fffe0ff */
[----:B------:R-:W-:-:S04]  /*37d0*/  UISETP.NE.AND UP0, UPT, UR4, 0x1a, UPT ;  /* 0x0000001a0400788c */ /* 0x000fc8000bf05270 */
[----:B------:R-:W-:Y:S02]  /*37e0*/  USEL UR5, URZ, 0x1, UP0 ;  /* 0x00000001ff057887 */ /* 0x000fe40008000000 */
[----:B------:R-:W-:-:S04]  /*37f0*/  USEL UR4, UR4, URZ, UP0 ;  /* 0x000000ff04047287 */ /* 0x000fc80008000000 */
[----:B------:R-:W-:Y:S01]  /*3800*/  ULEA UR4, UR4, UR7, 0x3 ;  /* 0x0000000704047291 */ /* 0x000fe2000f8e18ff */
[----:B------:R-:W-:-:S04]  /*3810*/  LOP3.LUT R2, R2, UR5, RZ, 0x3c, !PT ;  /* 0x0000000502027c12 */ /* 0x000fc8000f8e3cff */
[----:B------:R-:W-:Y:S01]  /*3820*/  SHF.L.U32 R2, R2, 0x1f, RZ ;  /* 0x0000001f02027819 */ /* 0x000fe200000006ff */
[----:B-1----:R-:W-:-:S07]  /*3830*/  IMAD.U32 R0, RZ, RZ, UR4 ;  /* 0x00000004ff007e24 */ /* 0x002fce000f8e00ff */
.L_x_69:
[----:B-1----:R1:W2:Y:S02]  /*3840*/  SYNCS.PHASECHK.TRANS64.TRYWAIT P0, [R0+URZ], R2 ;  /* 0x00000002000075a7 */ /* 0x0022a400080011ff */
[----:B--2---:R-:W-:Y:S05]  /*3850*/  @!P0 NANOSLEEP.SYNCS 0x989680 ;  /* 0x009896800000895d */ /* 0x004fea0003900000 */
[----:B------:R-:W2:Y:S02]  /*3860*/  @!P0 SYNCS.PHASECHK.TRANS64 P0, [R0+URZ], R2 ;  /* 0x00000002000085a7 */ /* 0x000ea400080010ff */
[----:B--2---:R-:W-:Y:S05]  /*3870*/  @P0 EXIT ;  /* 0x000000000000094d */ /* 0x004fea0003800000 */
[----:B------:R-:W-:Y:S05]  /*3880*/  BRA `(.L_x_69) ;  /* 0xfffffffc00ec7947 */ /* 0x000fea000383ffff */
.L_x_23:
[----:B------:R-:W-:-:S04]  /*3890*/  UISETP.NE.AND UP0, UPT, UR54, URZ, UPT ;  /* 0x000000ff3600728c */ /* 0x000fc8000bf05270 */
[----:B------:R-:W-:-:S09]  /*38a0*/  UISETP.NE.OR UP0, UPT, UR18, 0x1, UP0 ;  /* 0x000000011200788c */ /* 0x000fd20008705670 */
[----:B------:R-:W-:Y:S05]  /*38b0*/  BRA.U UP0, `(.L_x_70) ;  /* 0x0000000500487547 */ /* 0x000fea000b800000 */
[----:B------:R-:W-:Y:S01]  /*38c0*/  ISETP.GE.U32.AND P2, PT, R0, 0x2, PT ;  /* 0x000000020000780c */ /* 0x000fe20003f46070 */
[----:B------:R-:W-:Y:S01]  /*38d0*/  IMAD.MOV.U32 R12, RZ, RZ, 0x1 ;  /* 0x00000001ff0c7424 */ /* 0x000fe200078e00ff */
[----:B------:R-:W-:Y:S02]  /*38e0*/  CS2R R10, SRZ ;  /* 0x00000000000a7805 */ /* 0x000fe4000001ff00 */
[----:B------:R-:W-:Y:S01]  /*38f0*/  CS2R R8, SRZ ;  /* 0x0000000000087805 */ /* 0x000fe2000001ff00 */
[----:B------:R-:W-:Y:S01]  /*3900*/  UMOV UR6, 0x400 ;  /* 0x0000040000067882 */ /* 0x000fe20000000000 */
[----:B------:R-:W-:Y:S01]  /*3910*/  UMOV UR5, URZ ;  /* 0x000000ff00057c82 */ /* 0x000fe20008000000 */
[----:B------:R-:W-:-:S12]  /*3920*/  ULEA UR6, UR54, UR6, 0x18 ;  /* 0x0000000636067291 */ /* 0x000fd8000f8ec0ff */
.L_x_74:
[----:B------:R-:W-:Y:S02]  /*3930*/  LEA R2, R8, UR6, 0x3 ;  /* 0x0000000608027c11 */ /* 0x000fe4000f8e18ff */
[----:B------:R-:W-:-:S03]  /*3940*/  SHF.L.U32 R4, R9, 0x1f, RZ ;  /* 0x0000001f09047819 */ /* 0x000fc600000006ff */
[----:B------:R-:W-:Y:S01]  /*3950*/  VIADD R5, R2, 0x250 ;  /* 0x0000025002057836 */ /* 0x000fe20000000000 */
[----:B------:R-:W2:Y:S02]  /*3960*/  SYNCS.PHASECHK.TRANS64.TRYWAIT P0, [R2+URZ+0x240], R4 ;  /* 0x00024004020075a7 */ /* 0x000ea400080011ff */
[----:B--2---:R-:W-:Y:S05]  /*3970*/  @!P0 BRA `(.L_x_71) ;  /* 0x00000054005c8947 */ /* 0x004fea0003800000 */
.L_x_199:
[----:B------:R-:W-:Y:S01]  /*3980*/  ULEA UR4, UR5, UR6, 0x3 ;  /* 0x0000000605047291 */ /* 0x000fe2000f8e18ff */
[----:B--2---:R-:W-:Y:S01]  /*3990*/  PRMT R2, RZ, 0x654, R5 ;  /* 0x00000654ff027816 */ /* 0x004fe20000000005 */
[----:B------:R-:W-:Y:S01]  /*39a0*/  @!P2 IMAD.MOV.U32 R4, RZ, RZ, 0x10 ;  /* 0x00000010ff04a424 */ /* 0x000fe200078e00ff */
[----:B------:R-:W-:Y:S01]  /*39b0*/  SHF.L.U32 R5, R12, 0x1f, RZ ;  /* 0x0000001f0c057819 */ /* 0x000fe200000006ff */
[----:B------:R-:W-:Y:S01]  /*39c0*/  UIADD3 UR7, UPT, UPT, UR4, 0x1e0, URZ ;  /* 0x000001e004077890 */ /* 0x000fe2000fffe0ff */
[----:B------:R2:W-:Y:S05]  /*39d0*/  SYNCS.ARRIVE.TRANS64.RED.A1T0 RZ, [R2+URZ], RZ ;  /* 0x000000ff02ff79a7 */ /* 0x0005ea00081004ff */
[----:B------:R-:W-:Y:S01]  /*39e0*/  IMAD.U32 R6, RZ, RZ, UR7 ;  /* 0x00000007ff067e24 */ /* 0x000fe2000f8e00ff */
[----:B------:R-:W3:Y:S04]  /*39f0*/  SYNCS.PHASECHK.TRANS64.TRYWAIT P0, [UR4+0x1f0], R5 ;  /* 0x0001f005ff0075a7 */ /* 0x000ee80008001104 */
[----:B------:R-:W-:Y:S01]  /*3a00*/  PRMT R6, R0, 0x654, R6 ;  /* 0x0000065400067816 */ /* 0x000fe20000000006 */
[----:B--23--:R-:W-:Y:S06]  /*3a10*/  @!P0 BRA `(.L_x_72) ;  /* 0x0000005400488947 */ /* 0x00cfec0003800000 */
.L_x_201:
[----:B------:R-:W-:Y:S01]  /*3a20*/  ULEA UR8, UR5, UR6, 0x4 ;  /* 0x0000000605087291 */ /* 0x000fe2000f8e20ff */
[----:B------:R-:W-:Y:S01]  /*3a30*/  SEL R3, R6, R3, !P2 ;  /* 0x0000000306037207 */ /* 0x000fe20005000000 */
[----:B------:R-:W-:Y:S01]  /*3a40*/  UIADD3 UR9, UPT, UPT, UR4, 0x1e0, URZ ;  /* 0x000001e004097890 */ /* 0x000fe2000fffe0ff */
[----:B--2---:R-:W-:Y:S01]  /*3a50*/  LEA R2, R11, UR6, 0x3 ;  /* 0x000000060b027c11 */ /* 0x004fe2000f8e18ff */
[----:B------:R-:W-:Y:S01]  /*3a60*/  UIADD3 UR8, UPT, UPT, UR8, 0x270, URZ ;  /* 0x0000027008087890 */ /* 0x000fe2000fffe0ff */
[----:B------:R2:W-:Y:S01]  /*3a70*/  @!P2 SYNCS.ARRIVE.TRANS64.RED RZ, [R3+URZ], R4 ;  /* 0x0000000403ffa9a7 */ /* 0x0005e200080004ff */
[----:B------:R-:W-:Y:S01]  /*3a80*/  UIADD3 UR4, UPT, UPT, UR5, 0x1, URZ ;  /* 0x0000000105047890 */ /* 0x000fe2000fffe0ff */
[----:B------:R-:W-:-:S03]  /*3a90*/  VIADD R8, R8, 0x1 ;  /* 0x0000000108087836 */ /* 0x000fc60000000000 */
[----:B------:R-:W-:Y:S02]  /*3aa0*/  UISETP.NE.AND UP0, UPT, UR4, 0x2, UPT ;  /* 0x000000020400788c */ /* 0x000fe4000bf05270 */
[----:B------:R-:W-:Y:S01]  /*3ab0*/  ISETP.NE.AND P0, PT, R8, 0x2, PT ;  /* 0x000000020800780c */ /* 0x000fe20003f05270 */
[----:B------:R-:W-:Y:S06]  /*3ac0*/  UGETNEXTWORKID.BROADCAST [UR8], [UR9] ;  /* 0x00000000080073ca */ /* 0x000fec0008000100 */
[----:B------:R-:W-:Y:S02]  /*3ad0*/  USEL UR7, URZ, 0x1, UP0 ;  /* 0x00000001ff077887 */ /* 0x000fe40008000000 */
[----:B------:R-:W-:-:S04]  /*3ae0*/  USEL UR5, UR4, URZ, UP0 ;  /* 0x000000ff04057287 */ /* 0x000fc80008000000 */
[----:B------:R-:W-:Y:S02]  /*3af0*/  LOP3.LUT R12, R12, UR7, RZ, 0x3c, !PT ;  /* 0x000000070c0c7c12 */ /* 0x000fe4000f8e3cff */
[----:B--2---:R-:W-:-:S04]  /*3b00*/  SHF.L.U32 R4, R10, 0x1f, RZ ;  /* 0x0000001f0a047819 */ /* 0x004fc800000006ff */
[----:B------:R-:W2:Y:S02]  /*3b10*/  SYNCS.PHASECHK.TRANS64.TRYWAIT P1, [R2+URZ+0x1e0], R4 ;  /* 0x0001e004020075a7 */ /* 0x000ea400080211ff */
[----:B--2---:R-:W-:Y:S05]  /*3b20*/  @!P1 BRA `(.L_x_73) ;  /* 0x00000054001c9947 */ /* 0x004fea0003800000 */
.L_x_202:
[C---:B--2---:R-:W-:Y:S01]  /*3b30*/  LEA R4, R11.reuse, UR6, 0x4 ;  /* 0x000000060b047c11 */ /* 0x044fe2000f8e20ff */
[----:B------:R-:W-:Y:S01]  /*3b40*/  VIADD R2, R2, 0x1f0 ;  /* 0x000001f002027836 */ /* 0x000fe20000000000 */
[----:B------:R-:W-:Y:S01]  /*3b50*/  SEL R8, R8, RZ, P0 ;  /* 0x000000ff08087207 */ /* 0x000fe20000000000 */
[----:B------:R-:W-:-:S03]  /*3b60*/  VIADD R11, R11, 0x1 ;  /* 0x000000010b0b7836 */ /* 0x000fc60000000000 */
[----:B------:R-:W2:Y:S01]  /*3b70*/  LDS.128 R4, [R4+0x270] ;  /* 0x0002700004047984 */ /* 0x000ea20000000c00 */
[----:B------:R-:W-:Y:S02]  /*3b80*/  PRMT R2, RZ, 0x654, R2 ;  /* 0x00000654ff027816 */ /* 0x000fe40000000002 */
[C---:B------:R-:W-:Y:S01]  /*3b90*/  ISETP.NE.AND P1, PT, R11.reuse, 0x2, PT ;  /* 0x000000020b00780c */ /* 0x040fe20003f25270 */
[----:B------:R-:W-:Y:S01]  /*3ba0*/  @!PT LDS RZ, [RZ] ;  /* 0x00000000fffff984 */ /* 0x000fe20000000800 */
[----:B------:R-:W-:Y:S01]  /*3bb0*/  @!PT LDS RZ, [RZ] ;  /* 0x00000000fffff984 */ /* 0x000fe20000000800 */
[----:B------:R-:W-:Y:S01]  /*3bc0*/  @!PT LDS RZ, [RZ] ;  /* 0x00000000fffff984 */ /* 0x000fe20000000800 */
[----:B------:R-:W-:Y:S01]  /*3bd0*/  @!PT LDS RZ, [RZ] ;  /* 0x00000000fffff984 */ /* 0x000fe20000000800 */
[----:B------:R3:W-:Y:S06]  /*3be0*/  MEMBAR.ALL.CTA ;  /* 0x0000000000007992 */ /* 0x0007ec0000008000 */
[----:B---3--:R-:W3:Y:S01]  /*3bf0*/  FENCE.VIEW.ASYNC.S ;  /* 0x00000000000073c6 */ /* 0x008ee20000000000 */
[----:B------:R-:W-:Y:S01]  /*3c00*/  SEL R11, R11, RZ, P1 ;  /* 0x000000ff0b0b7207 */ /* 0x000fe20000800000 */
[----:B---3--:R3:W-:Y:S01]  /*3c10*/  SYNCS.ARRIVE.TRANS64.RED.A1T0 RZ, [R2+URZ], RZ ;  /* 0x000000ff02ff79a7 */ /* 0x0087e200081004ff */
[----:B--2---:R-:W-:-:S02]  /*3c20*/  LOP3.LUT P3, RZ, R6, 0x1, RZ, 0xc0, !PT ;  /* 0x0000000106ff7812 */ /* 0x004fc4000786c0ff */
[----:B------:R-:W-:-:S04]  /*3c30*/  SEL R4, RZ, 0x1, P1 ;  /* 0x00000001ff047807 */ /* 0x000fc80000800000 */
[----:B------:R-:W-:Y:S02]  /*3c40*/  LOP3.LUT R10, R10, R4, RZ, 0x3c, !PT ;  /* 0x000000040a0a7212 */ /* 0x000fe400078e3cff */
[----:B---3--:R-:W-:-:S04]  /*3c50*/  SEL R2, RZ, 0x1, P0 ;  /* 0x00000001ff027807 */ /* 0x008fc80000000000 */
[----:B------:R-:W-:Y:S01]  /*3c60*/  LOP3.LUT R9, R9, R2, RZ, 0x3c, !PT ;  /* 0x0000000209097212 */ /* 0x000fe200078e3cff */
[----:B------:R-:W-:Y:S06]  /*3c70*/  @P3 BRA `(.L_x_74) ;  /* 0xfffffffc002c3947 */ /* 0x000fec000383ffff */
[----:B------:R-:W-:Y:S01]  /*3c80*/  ULEA UR4, UR5, UR6, 0x3 ;  /* 0x0000000605047291 */ /* 0x000fe2000f8e18ff */
[----:B------:R-:W-:-:S08]  /*3c90*/  SHF.L.U32 R2, R12, 0x1f, RZ ;  /* 0x0000001f0c027819 */ /* 0x000fd000000006ff */
[----:B------:R-:W2:Y:S02]  /*3ca0*/  SYNCS.PHASECHK.TRANS64 P0, [UR4+0x1f0], R2 ;  /* 0x0001f002ff0075a7 */ /* 0x000ea40008001004 */
[----:B--2---:R-:W-:Y:S05]  /*3cb0*/  @P0 BRA `(.L_x_75) ;  /* 0x0000000000080947 */ /* 0x004fea0003800000 */
[----:B------:R-:W2:Y:S02]  /*3cc0*/  SYNCS.PHASECHK.TRANS64.TRYWAIT P0, [UR4+0x1f0], R2 ;  /* 0x0001f002ff0075a7 */ /* 0x000ea40008001104 */
[----:B--2---:R-:W-:Y:S05]  /*3cd0*/  @!P0 BRA `(.L_x_76) ;  /* 0x0000005000c48947 */ /* 0x004fea0003800000 */
.L_x_75:
[----:B------:R-:W-:-:S04]  /*3ce0*/  UIADD3 UR7, UPT, UPT, UR5, 0x1, URZ ;  /* 0x0000000105077890 */ /* 0x000fc8000fffe0ff */
[----:B------:R-:W-:-:S04]  /*3cf0*/  UISETP.NE.AND UP0, UPT, UR7, 0x2, UPT ;  /* 0x000000020700788c */ /* 0x000fc8000bf05270 */
[----:B------:R-:W-:Y:S02]  /*3d00*/  USEL UR8, URZ, 0x1, UP0 ;  /* 0x00000001ff087887 */ /* 0x000fe40008000000 */
[----:B------:R-:W-:-:S04]  /*3d10*/  USEL UR7, UR7, URZ, UP0 ;  /* 0x000000ff07077287 */ /* 0x000fc80008000000 */
[----:B------:R-:W-:Y:S01]  /*3d20*/  ULEA UR7, UR7, UR6, 0x3 ;  /* 0x0000000607077291 */ /* 0x000fe2000f8e18ff */
[----:B--2---:R-:W-:-:S04]  /*3d30*/  LOP3.LUT R2, R12, UR8, RZ, 0x3c, !PT ;  /* 0x000000080c027c12 */ /* 0x004fc8000f8e3cff */
[----:B------:R-:W-:-:S04]  /*3d40*/  SHF.L.U32 R0, R2, 0x1f, RZ ;  /* 0x0000001f02007819 */ /* 0x000fc800000006ff */
[----:B------:R-:W2:Y:S02]  /*3d50*/  SYNCS.PHASECHK.TRANS64 P0, [UR7+0x1f0], R0 ;  /* 0x0001f000ff0075a7 */ /* 0x000ea40008001007 */
[----:B-12---:R-:W-:Y:S05]  /*3d60*/  @P0 EXIT ;  /* 0x000000000000094d */ /* 0x006fea0003800000 */
[----:B------:R-:W-:Y:S02]  /*3d70*/  SHF.L.U32 R2, R2, 0x1f, RZ ;  /* 0x0000001f02027819 */ /* 0x000fe400000006ff */
[----:B------:R-:W-:-:S07]  /*3d80*/  MOV R0, UR7 ;  /* 0x0000000700007c02 */ /* 0x000fce0008000f00 */
.L_x_77:
[----:B-1----:R1:W2:Y:S02]  /*3d90*/  SYNCS.PHASECHK.TRANS64.TRYWAIT P0, [R0+URZ+0x1f0], R2 ;  /* 0x0001f002000075a7 */ /* 0x0022a400080011ff */
[----:B--2---:R-:W-:Y:S05]  /*3da0*/  @!P0 NANOSLEEP.SYNCS 0x989680 ;  /* 0x009896800000895d */ /* 0x004fea0003900000 */
[----:B------:R-:W2:Y:S02]  /*3db0*/  @!P0 SYNCS.PHASECHK.TRANS64 P0, [R0+URZ+0x1f0], R2 ;  /* 0x0001f002000085a7 */ /* 0x000ea400080010ff */
[----:B--2---:R-:W-:Y:S05]  /*3dc0*/  @P0 EXIT ;  /* 0x000000000000094d */ /* 0x004fea0003800000 */
[----:B------:R-:W-:Y:S05]  /*3dd0*/  BRA `(.L_x_77) ;  /* 0xfffffffc00ec7947 */ /* 0x000fea000383ffff */
.L_x_70:
[----:B------:R-:W-:Y:S05]  /*3de0*/  BRA.U UP5, `(.L_x_78) ;  /* 0x0000000d059c7547 */ /* 0x000fea000b800000 */
[----:B------:R-:W-:Y:S01]  /*3df0*/  UMOV UR4, 0x40 ;  /* 0x0000004000047882 */ /* 0x000fe20000000000 */
[----:B------:R-:W-:Y:S01]  /*3e00*/  NOP ;  /* 0x0000000000007918 */ /* 0x000fe20000000000 */
[----:B------:R-:W-:Y:S01]  /*3e10*/  ULEA UR5, UR54, UR4, 0x18 ;  /* 0x0000000436057291 */ /* 0x000fe2000f8ec0ff */
[----:B------:R-:W-:Y:S02]  /*3e20*/  UMOV UR6, 0x400 ;  /* 0x0000040000067882 */ /* 0x000fe40000000000 */
[----:B------:R-:W-:-:S06]  /*3e30*/  ULEA UR6, UR54, UR6, 0x18 ;  /* 0x0000000636067291 */ /* 0x000fcc000f8ec0ff */
[----:B------:R-:W2:Y:S02]  /*3e40*/  LDS.U8 R0, [UR5+0x1c] ;  /* 0x00001c05ff007984 */ /* 0x000ea40008000000 */
[----:B--2---:R-:W-:-:S13]  /*3e50*/  ISETP.NE.AND P0, PT, R0, RZ, PT ;  /* 0x000000ff0000720c */ /* 0x004fda0003f05270 */
[----:B------:R-:W-:Y:S05]  /*3e60*/  @P0 BRA `(.L_x_79) ;  /* 0x0000000000580947 */ /* 0x000fea0003800000 */
[----:B------:R-:W-:-:S13]  /*3e70*/  ELECT P0, URZ, PT ;  /* 0x0000000000ff782f */ /* 0x000fda0003800000 */
[----:B------:R-:W-:Y:S05]  /*3e80*/  @!P0 BRA `(.L_x_80) ;  /* 0x0000000000608947 */ /* 0x000fea0003800000 */
[----:B------:R-:W-:Y:S01]  /*3e90*/  UMOV UR4, 0x10 ;  /* 0x0000001000047882 */ /* 0x000fe20000000000 */
[----:B------:R-:W-:Y:S01]  /*3ea0*/  HFMA2 R0, -RZ, RZ, 0, 5.9604644775390625e-08 ;  /* 0x00000001ff007431 */ /* 0x000fe200000001ff */
[----:B------:R-:W-:-:S03]  /*3eb0*/  MOV R3, 0xffff ;  /* 0x0000ffff00037802 */ /* 0x000fc60000000f00 */
[----:B------:R-:W-:Y:S04]  /*3ec0*/  DEPBAR.LE SB2, 0x36 ;  /* 0x0000ad800000791a */ /* 0x000fe80000000000 */
[----:B------:R-:W2:Y:S02]  /*3ed0*/  UTCATOMSWS.FIND_AND_SET.ALIGN UP0, UR4, UR4 ;  /* 0x00000004000475e3 */ /* 0x000ea40008000800 */
[----:B--2---:R-:W-:Y:S01]  /*3ee0*/  MOV R4, UR4 ;  /* 0x0000000400047c02 */ /* 0x004fe20008000f00 */
[----:B------:R-:W-:Y:S06]  /*3ef0*/  BRA.U UP0, `(.L_x_81) ;  /* 0x0000000100187547 */ /* 0x000fec000b800000 */
.L_x_82:
[----:B------:R-:W-:Y:S05]  /*3f00*/  NANOSLEEP 0x64 ;  /* 0x000000640000795d */ /* 0x000fea0003800000 */
[----:B------:R-:W-:-:S05]  /*3f10*/  UMOV UR4, 0x10 ;  /* 0x0000001000047882 */ /* 0x000fca0000000000 */
[----:B------:R-:W-:Y:S04]  /*3f20*/  DEPBAR.LE SB2, 0x36 ;  /* 0x0000ad800000791a */ /* 0x000fe80000000000 */
[----:B------:R-:W2:Y:S02]  /*3f30*/  UTCATOMSWS.FIND_AND_SET.ALIGN UP0, UR4, UR4 ;  /* 0x00000004000475e3 */ /* 0x000ea40008000800 */
[----:B--2---:R-:W-:Y:S01]  /*3f40*/  MOV R4, UR4 ;  /* 0x0000000400047c02 */ /* 0x004fe20008000f00 */
[----:B------:R-:W-:Y:S05]  /*3f50*/  BRA.U !UP0, `(.L_x_82) ;  /* 0xfffffffd08e87547 */ /* 0x000fea000b83ffff */
.L_x_81:
[-C--:B------:R-:W-:Y:S02]  /*3f60*/  SHF.L.U32 R3, R3, R4.reuse, RZ ;  /* 0x0000000403037219 */ /* 0x080fe400000006ff */
[----:B------:R-:W-:Y:S01]  /*3f70*/  SHF.L.U32 R0, R0, R4, RZ ;  /* 0x0000000400007219 */ /* 0x000fe200000006ff */
[----:B------:R-:W-:Y:S02]  /*3f80*/  IMAD.SHL.U32 R4, R4, 0x20, RZ ;  /* 0x0000002004047824 */ /* 0x000fe400078e00ff */
[----:B------:R2:W-:Y:S04]  /*3f90*/  ATOMS.OR RZ, [UR5+0x14], R3 ;  /* 0x00001403ffff798c */ /* 0x0005e8000b000005 */
[----:B------:R2:W-:Y:S04]  /*3fa0*/  ATOMS.OR RZ, [UR5+0x18], R0 ;  /* 0x00001800ffff798c */ /* 0x0005e8000b000005 */
[----:B------:R2:W-:Y:S01]  /*3fb0*/  STS [UR6+0x290], R4 ;  /* 0x00029004ff007988 */ /* 0x0005e20008000806 */
[----:B------:R-:W-:Y:S05]  /*3fc0*/  BRA `(.L_x_80) ;  /* 0x0000000000107947 */ /* 0x000fea0003800000 */
.L_x_79:
[----:B------:R-:W-:Y:S02]  /*3fd0*/  MOV R0, 0xffffffff ;  /* 0xffffffff00007802 */ /* 0x000fe40000000f00 */
[----:B------:R-:W-:-:S03]  /*3fe0*/  MOV R4, 0x4010 ;  /* 0x0000401000047802 */ /* 0x000fc60000000f00 */
[----:B------:R2:W-:Y:S04]  /*3ff0*/  STS [UR6+0x290], R0 ;  /* 0x00029000ff007988 */ /* 0x0005e80008000806 */
[----:B-12--5:R-:W-:Y:S05]  /*4000*/  CALL.REL.NOINC `($__internal_1_$__cuda_sm10x_tcgen05_guardrail_trap_phase_invalid_during_alloc) ;  /* 0x00000054009c7944 */ /* 0x026fea0003c00000 */
.L_x_80:
[----:B------:R-:W-:Y:S05]  /*4010*/  WARPSYNC.ALL ;  /* 0x0000000000007948 */ /* 0x000fea0003800000 */
[----:B------:R-:W3:Y:S01]  /*4020*/  S2UR UR4, SR_CgaCtaId ;  /* 0x00000000000479c3 */ /* 0x000ee20000008800 */
[----:B------:R-:W-:Y:S01]  /*4030*/  UMOV UR17, 0x400 ;  /* 0x0000040000117882 */ /* 0x000fe20000000000 */
[----:B------:R-:W-:-:S06]  /*4040*/  NOP ;  /* 0x0000000000007918 */ /* 0x000fcc0000000000 */
[----:B------:R-:W-:Y:S06]  /*4050*/  BAR.ARV 0x6, 0xa0 ;  /* 0x0182800000007b1d */ /* 0x000fec0000002000 */
[----:B------:R-:W4:Y:S01]  /*4060*/  LDCU UR5, c[0x0][0x38c] ;  /* 0x00007180ff0577ac */ /* 0x000f220008000800 */
[----:B------:R-:W-:Y:S01]  /*4070*/  LOP3.LUT R2, R2, 0xffff, RZ, 0xc0, !PT ;  /* 0x0000ffff02027812 */ /* 0x000fe200078ec0ff */
[----:B------:R-:W-:Y:S01]  /*4080*/  IMAD.MOV.U32 R11, RZ, RZ, 0x1 ;  /* 0x00000001ff0b7424 */ /* 0x000fe200078e00ff */
[----:B------:R-:W-:Y:S01]  /*4090*/  CS2R R8, SRZ ;  /* 0x0000000000087805 */ /* 0x000fe2000001ff00 */
[----:B------:R-:W1:Y:S01]  /*40a0*/  LDCU UR8, c[0x0][0x38c] ;  /* 0x00007180ff0877ac */ /* 0x000e620008000800 */
[----:B------:R-:W-:Y:S01]  /*40b0*/  R2UR UR19, R2 ;  /* 0x00000000021372ca */ /* 0x000fe200000e0000 */
[----:B------:R-:W-:Y:S01]  /*40c0*/  IMAD.MOV.U32 R10, RZ, RZ, RZ ;  /* 0x000000ffff0a7224 */ /* 0x000fe200078e00ff */
[----:B------:R-:W-:Y:S01]  /*40d0*/  UMOV UR22, URZ ;  /* 0x000000ff00167c82 */ /* 0x000fe20008000000 */
[----:B------:R-:W-:Y:S01]  /*40e0*/  UMOV UR14, URZ ;  /* 0x000000ff000e7c82 */ /* 0x000fe20008000000 */
[----:B---3--:R-:W-:Y:S01]  /*40f0*/  ULEA UR17, UR4, UR17, 0x18 ;  /* 0x0000001104117291 */ /* 0x008fe2000f8ec0ff */
[----:B------:R-:W-:Y:S01]  /*4100*/  UMOV UR26, 0x0 ;  /* 0x00000000001a7882 */ /* 0x000fe20000000000 */
[----:B------:R-:W-:-:S02]  /*4110*/  UMOV UR27, 0x4100010 ;  /* 0x04100010001b7882 */ /* 0x000fc40000000000 */
[----:B------:R-:W-:Y:S02]  /*4120*/  UIADD3 UR6, UPT, UPT, UR17, 0x3600, URZ ;  /* 0x0000360011067890 */ /* 0x000fe4000fffe0ff */
[----:B------:R-:W-:Y:S02]  /*4130*/  UIADD3 UR7, UPT, UPT, UR17, 0x1d600, URZ ;  /* 0x0001d60011077890 */ /* 0x000fe4000fffe0ff */
[----:B----4-:R-:W-:Y:S01]  /*4140*/  UIADD3 UR5, UPT, UPT, UR5, 0x1f, URZ ;  /* 0x0000001f05057890 */ /* 0x010fe2000fffe0ff */
[----:B--2---:R-:W2:Y:S01]  /*4150*/  LDS R0, [UR17+0x290] ;  /* 0x00029011ff007984 */ /* 0x004ea20008000800 */
[----:B------:R-:W-:Y:S02]  /*4160*/  USHF.R.U32.HI UR6, URZ, 0x4, UR6 ;  /* 0x00000004ff067899 */ /* 0x000fe40008011606 */
[----:B------:R-:W-:Y:S02]  /*4170*/  USHF.R.S32.HI UR4, URZ, 0x1f, UR5 ;  /* 0x0000001fff047899 */ /* 0x000fe40008011405 */
[----:B------:R-:W-:-:S02]  /*4180*/  ULOP3.LUT UR6, UR6, 0x3fff, URZ, 0xc0, !UPT ;  /* 0x00003fff06067892 */ /* 0x000fc4000f8ec0ff */
[----:B------:R-:W-:Y:S02]  /*4190*/  ULEA.HI UR4, UR4, UR5, URZ, 0x5 ;  /* 0x0000000504047291 */ /* 0x000fe4000f8f28ff */
[----:B------:R-:W-:Y:S02]  /*41a0*/  USHF.R.U32.HI UR5, URZ, 0x4, UR7 ;  /* 0x00000004ff057899 */ /* 0x000fe40008011607 */
[----:B------:R-:W-:Y:S02]  /*41b0*/  USHF.R.S32.HI UR28, URZ, 0x5, UR4 ;  /* 0x00000005ff1c7899 */ /* 0x000fe40008011404 */
[----:B------:R-:W-:Y:S02]  /*41c0*/  ULOP3.LUT UR5, UR5, 0x3fff, URZ, 0xc0, !UPT ;  /* 0x00003fff05057892 */ /* 0x000fe4000f8ec0ff */
[----:B------:R-:W-:Y:S02]  /*41d0*/  UISETP.LT.AND UP0, UPT, UR28, 0x1, UPT ;  /* 0x000000011c00788c */ /* 0x000fe4000bf01270 */
[----:B------:R-:W-:-:S02]  /*41e0*/  ULOP3.LUT UR20, UR6, 0x10000, URZ, 0xfc, !UPT ;  /* 0x0001000006147892 */ /* 0x000fc4000f8efcff */
[----:B------:R-:W-:Y:S02]  /*41f0*/  USEL UR29, UR28, 0x1, !UP0 ;  /* 0x000000011c1d7887 */ /* 0x000fe4000c000000 */
[----:B------:R-:W-:Y:S02]  /*4200*/  ULOP3.LUT UR21, UR5, 0x10000, URZ, 0xfc, !UPT ;  /* 0x0001000005157892 */ /* 0x000fe4000f8efcff */
[----:B------:R-:W-:Y:S02]  /*4210*/  UIADD3 UR29, UPT, UPT, -UR29, URZ, URZ ;  /* 0x000000ff1d1d7290 */ /* 0x000fe4000fffe1ff */
[----:B-1----:R-:W-:Y:S01]  /*4220*/  UISETP.GE.AND UP4, UPT, UR8, 0x1, UPT ;  /* 0x000000010800788c */ /* 0x002fe2000bf86270 */
[----:B------:R-:W-:Y:S01]  /*4230*/  UMOV UR24, 0x0 ;  /* 0x0000000000187882 */ /* 0x000fe20000000000 */
[----:B------:R-:W-:Y:S01]  /*4240*/  UMOV UR25, 0x4100010 ;  /* 0x0410001000197882 */ /* 0x000fe20000000000 */
[----:B--2---:R-:W-:-:S15]  /*4250*/  R2UR UR30, R0 ;  /* 0x00000000001e72ca */ /* 0x004fde00000e0000 */
.L_x_89:
[----:B------:R-:W-:Y:S02]  /*4260*/  LEA R0, R10, UR17, 0x3 ;  /* 0x000000110a007c11 */ /* 0x000fe4000f8e18ff */
[----:B------:R-:W-:Y:S02]  /*4270*/  SHF.L.U32 R2, R9, 0x1f, RZ ;  /* 0x0000001f09027819 */ /* 0x000fe400000006ff */
[----:B------:R-:W-:Y:S01]  /*4280*/  PLOP3.LUT P0, PT, PT, PT, UP4, 0x80, 0x8 ;  /* 0x000000000008781c */ /* 0x000fe20003f0f048 */
[----:B------:R-:W-:Y:S01]  /*4290*/  VIADD R3, R0, 0x1f0 ;  /* 0x000001f000037836 */ /* 0x000fe20000000000 */
[----:B-1----:R-:W1:Y:S02]  /*42a0*/  SYNCS.PHASECHK.TRANS64.TRYWAIT P1, [R0+URZ+0x1e0], R2 ;  /* 0x0001e002000075a7 */ /* 0x002e6400080211ff */
[----:B-1-3--:R-:W-:Y:S09]  /*42b0*/  @!P1 BRA `(.L_x_83) ;  /* 0x0000004c00649947 */ /* 0x00aff20003800000 */
.L_x_204:
[----:B------:R-:W-:Y:S01]  /*42c0*/  LEA R4, R10, UR17, 0x4 ;  /* 0x000000110a047c11 */ /* 0x000fe2000f8e20ff */
[----:B------:R-:W-:Y:S01]  /*42d0*/  @UP4 ULEA UR4, UR14, UR17, 0x3 ;  /* 0x000000110e044291 */ /* 0x000fe2000f8e18ff */
[----:B------:R-:W-:Y:S01]  /*42e0*/  PLOP3.LUT P2, PT, PT, PT, PT, 0x80, 0x8 ;  /* 0x000000000008781c */ /* 0x000fe20003f4f070 */
[----:B------:R-:W-:Y:S01]  /*42f0*/  ULEA UR23, UR22, UR17, 0x3 ;  /* 0x0000001116177291 */ /* 0x000fe2000f8e18ff */
[----:B------:R-:W-:Y:S02]  /*4300*/  PRMT R3, RZ, 0x654, R3 ;  /* 0x00000654ff037816 */ /* 0x000fe40000000003 */
[----:B------:R-:W2:Y:S01]  /*4310*/  LDS.128 R4, [R4+0x270] ;  /* 0x0002700004047984 */ /* 0x000ea20000000c00 */
[----:B-1----:R-:W-:Y:S02]  /*4320*/  @P0 SHF.L.U32 R2, R8, 0x1f, RZ ;  /* 0x0000001f08020819 */ /* 0x002fe400000006ff */
[----:B------:R-:W-:Y:S01]  /*4330*/  SHF.L.U32 R0, R11, 0x1f, RZ ;  /* 0x0000001f0b007819 */ /* 0x000fe200000006ff */
[----:B------:R-:W-:Y:S01]  /*4340*/  @!PT LDS RZ, [RZ] ;  /* 0x00000000fffff984 */ /* 0x000fe20000000800 */
[----:B------:R-:W-:Y:S01]  /*4350*/  @!PT LDS RZ, [RZ] ;  /* 0x00000000fffff984 */ /* 0x000fe20000000800 */
[----:B------:R-:W-:Y:S01]  /*4360*/  @!PT LDS RZ, [RZ] ;  /* 0x00000000fffff984 */ /* 0x000fe20000000800 */
[----:B------:R-:W-:Y:S01]  /*4370*/  @!PT LDS RZ, [RZ] ;  /* 0x00000000fffff984 */ /* 0x000fe20000000800 */
[----:B------:R1:W-:Y:S06]  /*4380*/  MEMBAR.ALL.CTA ;  /* 0x0000000000007992 */ /* 0x0003ec0000008000 */
[----:B-1----:R-:W1:Y:S02]  /*4390*/  FENCE.VIEW.ASYNC.S ;  /* 0x00000000000073c6 */ /* 0x002e640000000000 */
[----:B-1----:R1:W-:Y:S01]  /*43a0*/  SYNCS.ARRIVE.TRANS64.RED.A1T0 RZ, [R3+URZ], RZ ;  /* 0x000000ff03ff79a7 */ /* 0x0023e200081004ff */
[----:B------:R1:W3:Y:S01]  /*43b0*/  @P0 SYNCS.PHASECHK.TRANS64.TRYWAIT P2, [UR4], R2 ;  /* 0x00000002ff0005a7 */ /* 0x0002e20008041104 */
[----:B------:R-:W-:Y:S01]  /*43c0*/  ULEA.HI UR4, UR22, UR22, URZ, 0x1 ;  /* 0x0000001616047291 */ /* 0x000fe2000f8f08ff */
[----:B--2---:R-:W-:-:S03]  /*43d0*/  LOP3.LUT P1, RZ, R6, 0x1, RZ, 0xc0, !PT ;  /* 0x0000000106ff7812 */ /* 0x004fc6000782c0ff */
[----:B------:R-:W-:Y:S02]  /*43e0*/  USHF.L.U32 UR18, UR4, 0x5, URZ ;  /* 0x0000000504127899 */ /* 0x000fe400080006ff */
[----:B------:R-:W-:Y:S02]  /*43f0*/  ULOP3.LUT UR4, UR4, 0xffe, URZ, 0xc0, !UPT ;  /* 0x00000ffe04047892 */ /* 0x000fe4000f8ec0ff */
[----:B------:R-:W-:Y:S02]  /*4400*/  ULOP3.LUT UR18, UR18, 0xffffffc0, URZ, 0xc0, !UPT ;  /* 0xffffffc012127892 */ /* 0x000fe4000f8ec0ff */
[----:B------:R-:W-:Y:S02]  /*4410*/  UIADD3 UR4, UPT, UPT, -UR4, UR22, URZ ;  /* 0x0000001604047290 */ /* 0x000fe4000fffe1ff */
[----:B------:R-:W-:Y:S01]  /*4420*/  UIADD3 UR18, UPT, UPT, UR30, UR18, URZ ;  /* 0x000000121e127290 */ /* 0x000fe2000fffe0ff */
[----:B------:R-:W2:Y:S03]  /*4430*/  SYNCS.PHASECHK.TRANS64.TRYWAIT P0, [UR23+0x220], R0 ;  /* 0x00022000ff0075a7 */ /* 0x000ea60008001117 */
[----:B------:R-:W-:Y:S01]  /*4440*/  ULEA UR18, UR4, UR18, 0x14 ;  /* 0x0000001204127291 */ /* 0x000fe2000f8ea0ff */
[----:B-123--:R-:W-:Y:S11]  /*4450*/  @!P0 BRA `(.L_x_84) ;  /* 0x0000004c00108947 */ /* 0x00eff60003800000 */
.L_x_206:
[----:B------:R-:W-:Y:S01]  /*4460*/  IADD3 R10, PT, PT, R10, 0x1, RZ ;  /* 0x000000010a0a7810 */ /* 0x000fe20007ffe0ff */
[----:B------:R-:W-:Y:S06]  /*4470*/  BRA.U !UP4, `(.L_x_85) ;  /* 0x000000010c987547 */ /* 0x000fec000b800000 */
[----:B------:R-:W-:Y:S01]  /*4480*/  UPLOP3.LUT UP2, UPT, UPT, UPT, UPT, 0x40, 0x4 ;  /* 0x000000000004789c */ /* 0x000fe20003f4e870 */
[----:B------:R-:W-:Y:S01]  /*4490*/  UMOV UR16, UR29 ;  /* 0x0000001d00107c82 */ /* 0x000fe20008000000 */
[----:B------:R-:W-:Y:S01]  /*44a0*/  UMOV UR15, UR28 ;  /* 0x0000001c000f7c82 */ /* 0x000fe20008000000 */
[----:B------:R-:W-:-:S08]  /*44b0*/  UMOV UR6, UR14 ;  /* 0x0000000e00067c82 */ /* 0x000fd00008000000 */
.L_x_88:
[----:B------:R-:W-:Y:S02]  /*44c0*/  UIADD3 UR16, UPT, UPT, UR16, 0x1, URZ ;  /* 0x0000000110107890 */ /* 0x000fe4000fffe0ff */
[----:B--2---:R-:W-:Y:S02]  /*44d0*/  ULEA UR5, UR6, UR17, 0x3 ;  /* 0x0000001106057291 */ /* 0x004fe4000f8e18ff */
[----:B------:R-:W-:Y:S01]  /*44e0*/  UISETP.NE.AND UP3, UPT, UR16, URZ, UPT ;  /* 0x000000ff1000728c */ /* 0x000fe2000bf65270 */
[----:B---3--:R-:W-:Y:S10]  /*44f0*/  @P2 BRA `(.L_x_86) ;  /* 0x00000000000c2947 */ /* 0x008ff40003800000 */
[----:B-1----:R-:W-:Y:S04]  /*4500*/  SHF.L.U32 R2, R8, 0x1f, RZ ;  /* 0x0000001f08027819 */ /* 0x002fe800000006ff */
[----:B------:R-:W1:Y:S02]  /*4510*/  SYNCS.PHASECHK.TRANS64.TRYWAIT P0, [UR5], R2 ;  /* 0x00000002ff0075a7 */ /* 0x000e640008001105 */
[----:B-1----:R-:W-:Y:S05]  /*4520*/  @!P0 BRA `(.L_x_87) ;  /* 0x0000004800f48947 */ /* 0x002fea0003800000 */
.L_x_86:
[----:B------:R-:W-:Y:S01]  /*4530*/  UISETP.NE.AND UP0, UPT, UR15, 0x1, UPT ;  /* 0x000000010f00788c */ /* 0x000fe2000bf05270 */
[----:B------:R-:W-:Y:S01]  /*4540*/  PLOP3.LUT P2, PT, PT, PT, PT, 0x80, 0x8 ;  /* 0x000000000008781c */ /* 0x000fe20003f4f070 */
[----:B------:R-:W-:Y:S02]  /*4550*/  UIADD3 UR4, UPT, UPT, UR6, 0x1, URZ ;  /* 0x0000000106047890 */ /* 0x000fe4000fffe0ff */
[----:B------:R-:W-:Y:S02]  /*4560*/  ULEA UR12, UR6, UR21, 0x8 ;  /* 0x00000015060c7291 */ /* 0x000fe4000f8e40ff */
[----:B------:R-:W-:Y:S01]  /*4570*/  UISETP.NE.AND UP1, UPT, UR4, 0x1a, UPT ;  /* 0x0000001a0400788c */ /* 0x000fe2000bf25270 */
[----:B------:R-:W-:Y:S01]  /*4580*/  PLOP3.LUT P0, PT, PT, PT, UP0, 0x80, 0x8 ;  /* 0x000000000008781c */ /* 0x000fe20003f0f008 */
[----:B------:R-:W-:Y:S02]  /*4590*/  UIADD3 UR10, UPT, UPT, UR12, 0x2, URZ ;  /* 0x000000020c0a7890 */ /* 0x000fe4000fffe0ff */
[----:B------:R-:W-:Y:S02]  /*45a0*/  USEL UR7, URZ, 0x1, UP1 ;  /* 0x00000001ff077887 */ /* 0x000fe40008800000 */
[----:B------:R-:W-:Y:S02]  /*45b0*/  USEL UR14, UR4, URZ, UP1 ;  /* 0x000000ff040e7287 */ /* 0x000fe40008800000 */
[----:B------:R-:W-:Y:S02]  /*45c0*/  UIADD3 UR15, UPT, UPT, UR15, -0x1, URZ ;  /* 0xffffffff0f0f7890 */ /* 0x000fe4000fffe0ff */
[----:B------:R-:W-:Y:S01]  /*45d0*/  @UP0 ULEA UR4, UR14, UR17, 0x3 ;  /* 0x000000110e040291 */ /* 0x000fe2000f8e18ff */
[----:B------:R-:W-:Y:S01]  /*45e0*/  LOP3.LUT R8, R8, UR7, RZ, 0x3c, !PT ;  /* 0x0000000708087c12 */ /* 0x000fe2000f8e3cff */
[----:B------:R-:W-:Y:S01]  /*45f0*/  UIADD3 UR7, UPT, UPT, UR5, 0xd0, URZ ;  /* 0x000000d005077890 */ /* 0x000fe2000fffe0ff */
[----:B------:R-:W-:Y:S02]  /*4600*/  UMOV UR13, 0x80004020 ;  /* 0x80004020000d7882 */ /* 0x000fe40000000000 */
[----:B-1----:R-:W-:Y:S01]  /*4610*/  @P0 SHF.L.U32 R0, R8, 0x1f, RZ ;  /* 0x0000001f08000819 */ /* 0x002fe200000006ff */
[----:B------:R-:W-:Y:S01]  /*4620*/  UMOV UR5, 0x80004020 ;  /* 0x8000402000057882 */ /* 0x000fe20000000000 */
[----:B------:R-:W-:Y:S01]  /*4630*/  UMOV UR11, 0x80004020 ;  /* 0x80004020000b7882 */ /* 0x000fe20000000000 */
[----:B------:R-:W-:Y:S01]  /*4640*/  UMOV UR9, 0x80004020 ;  /* 0x8000402000097882 */ /* 0x000fe20000000000 */
[----:B------:R2:W3:Y:S01]  /*4650*/  @P0 SYNCS.PHASECHK.TRANS64.TRYWAIT P2, [UR4], R0 ;  /* 0x00000000ff0005a7 */ /* 0x0004e20008041104 */
[----:B------:R-:W-:Y:S03]  /*4660*/  ULEA UR4, UR6, UR20, 0x8 ;  /* 0x0000001406047291 */ /* 0x000fe6000f8e40ff */
[----:B------:R-:W-:Y:S01]  /*4670*/  UMOV UR6, UR14 ;  /* 0x0000000e00067c82 */ /* 0x000fe20008000000 */
[----:B------:R-:W-:Y:S05]  /*4680*/  UIADD3 UR8, UPT, UPT, UR4, 0x2, URZ ;  /* 0x0000000204087890 */ /* 0x000fea000fffe0ff */
[----:B------:R2:W-:Y:S01]  /*4690*/  UTCHMMA gdesc[UR4], gdesc[UR12], tmem[UR18], tmem[UR26], idesc[UR27], UP2 ;  /* 0x00ff1a0c040075ea */ /* 0x0005e20009000012 */
[----:B------:R-:W-:Y:S03]  /*46a0*/  UPLOP3.LUT UP2, UPT, UPT, UPT, UPT, 0x80, 0x8 ;  /* 0x000000000008789c */ /* 0x000fe60003f4f070 */
[----:B------:R2:W-:Y:S01]  /*46b0*/  UTCHMMA gdesc[UR8], gdesc[UR10], tmem[UR18], tmem[UR24], idesc[UR25], UPT ;  /* 0x00ff180a080075ea */ /* 0x0005e2000b800012 */
[----:B------:R2:W-:Y:S01]  /*46c0*/  UTCBAR.MULTICAST [UR7], URZ, UR19 ;  /* 0x000000ff070073e9 */ /* 0x0005e20008000813 */
[----:B------:R-:W-:Y:S06]  /*46d0*/  BRA.U UP3, `(.L_x_88) ;  /* 0xfffffffd03787547 */ /* 0x000fec000b83ffff */
.L_x_85:
[----:B--2---:R-:W-:Y:S01]  /*46e0*/  UIADD3 UR4, UPT, UPT, UR22, 0x1, URZ ;  /* 0x0000000116047890 */ /* 0x004fe2000fffe0ff */
[C---:B------:R-:W-:Y:S01]  /*46f0*/  ISETP.NE.AND P0, PT, R10.reuse, 0x2, PT ;  /* 0x000000020a00780c */ /* 0x040fe20003f05270 */
[----:B------:R-:W-:Y:S02]  /*4700*/  UIADD3 UR5, UPT, UPT, UR23, 0x200, URZ ;  /* 0x0000020017057890 */ /* 0x000fe4000fffe0ff */
[----:B------:R-:W-:Y:S01]  /*4710*/  UISETP.NE.AND UP0, UPT, UR4, 0x4, UPT ;  /* 0x000000040400788c */ /* 0x000fe2000bf05270 */
[----:B-1----:R-:W-:Y:S02]  /*4720*/  SEL R0, RZ, 0x1, P0 ;  /* 0x00000001ff007807 */ /* 0x002fe40000000000 */
[----:B------:R-:W-:Y:S01]  /*4730*/  SEL R10, R10, RZ, P0 ;  /* 0x000000ff0a0a7207 */ /* 0x000fe20000000000 */
[----:B------:R-:W-:Y:S01]  /*4740*/  USEL UR6, URZ, 0x1, UP0 ;  /* 0x00000001ff067887 */ /* 0x000fe20008000000 */
[----:B------:R-:W-:Y:S01]  /*4750*/  LOP3.LUT R9, R9, R0, RZ, 0x3c, !PT ;  /* 0x0000000009097212 */ /* 0x000fe200078e3cff */
[----:B------:R-:W-:Y:S01]  /*4760*/  USEL UR22, UR4, URZ, UP0 ;  /* 0x000000ff04167287 */ /* 0x000fe20008000000 */
[----:B------:R1:W-:Y:S03]  /*4770*/  UTCBAR [UR5], URZ ;  /* 0x000000ff050073e9 */ /* 0x0003e600080000ff */
[----:B------:R-:W-:Y:S01]  /*4780*/  LOP3.LUT R11, R11, UR6, RZ, 0x3c, !PT ;  /* 0x000000060b0b7c12 */ /* 0x000fe2000f8e3cff */
[----:B------:R-:W-:Y:S07]  /*4790*/  @P1 BRA `(.L_x_89) ;  /* 0xfffffff800b01947 */ /* 0x000fee000383ffff */
[----:B------:R-:W2:Y:S01]  /*47a0*/  S2UR UR8, SR_CgaCtaId ;  /* 0x00000000000879c3 */ /* 0x000ea20000008800 */
[----:B------:R-:W-:Y:S01]  /*47b0*/  ELECT P0, URZ, PT ;  /* 0x0000000000ff782f */ /* 0x000fe20003800000 */
[----:B------:R-:W-:Y:S01]  /*47c0*/  IMAD.MOV.U32 R0, RZ, RZ, 0x1 ;  /* 0x00000001ff007424 */ /* 0x000fe200078e00ff */
[----:B------:R-:W-:Y:S01]  /*47d0*/  UIADD3 UR17, UPT, UPT, UR17, 0x220, URZ ;  /* 0x0000022011117890 */ /* 0x000fe2000fffe0ff */
[----:B------:R-:W-:Y:S01]  /*47e0*/  SHF.L.U32 R2, R11, 0x1f, RZ ;  /* 0x0000001f0b027819 */ /* 0x000fe200000006ff */
[----:B------:R-:W-:-:S03]  /*47f0*/  UMOV UR4, 0x40 ;  /* 0x0000004000047882 */ /* 0x000fc60000000000 */
[----:B------:R-:W-:Y:S01]  /*4800*/  UVIRTCOUNT.DEALLOC.SMPOOL 0x80 ;  /* 0x000000800000784c */ /* 0x000fe20000000000 */
[----:B--2---:R-:W-:Y:S02]  /*4810*/  ULEA UR8, UR8, UR4, 0x18 ;  /* 0x0000000408087291 */ /* 0x004fe4000f8ec0ff */
[----:B------:R-:W-:-:S07]  /*4820*/  ULEA UR4, UR22, UR17, 0x3 ;  /* 0x0000001116047291 */ /* 0x000fce000f8e18ff */
[----:B------:R2:W-:Y:S02]  /*4830*/  @P0 STS.U8 [UR8+0x1c], R0 ;  /* 0x00001c00ff000988 */ /* 0x0005e40008000008 */
[----:B------:R-:W4:Y:S02]  /*4840*/  SYNCS.PHASECHK.TRANS64.TRYWAIT P0, [UR4], R2 ;  /* 0x00000002ff0075a7 */ /* 0x000f240008001104 */
[----:B--2-4-:R-:W-:Y:S05]  /*4850*/  @!P0 BRA `(.L_x_90) ;  /* 0x0000004800408947 */ /* 0x014fea0003800000 */
.L_x_209:
[----:B------:R-:W-:-:S04]  /*4860*/  UIADD3 UR4, UPT, UPT, UR22, 0x1, URZ ;  /* 0x0000000116047890 */ /* 0x000fc8000fffe0ff */
[----:B------:R-:W-:-:S04]  /*4870*/  UISETP.NE.AND UP0, UPT, UR4, 0x4, UPT ;  /* 0x000000040400788c */ /* 0x000fc8000bf05270 */
[----:B------:R-:W-:Y:S02]  /*4880*/  USEL UR6, URZ, 0x1, UP0 ;  /* 0x00000001ff067887 */ /* 0x000fe40008000000 */
[----:B------:R-:W-:-:S04]  /*4890*/  USEL UR4, UR4, URZ, UP0 ;  /* 0x000000ff04047287 */ /* 0x000fc80008000000 */
[----:B-1----:R-:W-:Y:S01]  /*48a0*/  ULEA UR5, UR4, UR17, 0x3 ;  /* 0x0000001104057291 */ /* 0x002fe2000f8e18ff */
[----:B--2---:R-:W-:-:S04]  /*48b0*/  LOP3.LUT R2, R11, UR6, RZ, 0x3c, !PT ;  /* 0x000000060b027c12 */ /* 0x004fc8000f8e3cff */
[----:B------:R-:W-:-:S04]  /*48c0*/  SHF.L.U32 R3, R2, 0x1f, RZ ;  /* 0x0000001f02037819 */ /* 0x000fc800000006ff */
[----:B------:R-:W1:Y:S02]  /*48d0*/  SYNCS.PHASECHK.TRANS64.TRYWAIT P0, [UR5], R3 ;  /* 0x00000003ff0075a7 */ /* 0x000e640008001105 */
[----:B-1----:R-:W-:Y:S05]  /*48e0*/  @!P0 BRA `(.L_x_91) ;  /* 0x0000004800348947 */ /* 0x002fea0003800000 */
.L_x_211:
        /* <DEDUP_REMOVED lines=9> */
.L_x_213:
[----:B------:R-:W-:-:S04]  /*4980*/  UIADD3 UR4, UPT, UPT, UR4, 0x1, URZ ;  /* 0x0000000104047890 */ /* 0x000fc8000fffe0ff */
[----:B------:R-:W-:-:S04]  /*4990*/  UISETP.NE.AND UP0, UPT, UR4, 0x4, UPT ;  /* 0x000000040400788c */ /* 0x000fc8000bf05270 */
[----:B------:R-:W-:Y:S02]  /*49a0*/  USEL UR5, URZ, 0x1, UP0 ;  /* 0x00000001ff057887 */ /* 0x000fe40008000000 */
[----:B------:R-:W-:-:S04]  /*49b0*/  USEL UR4, UR4, URZ, UP0 ;  /* 0x000000ff04047287 */ /* 0x000fc80008000000 */
[----:B------:R-:W-:Y:S01]  /*49c0*/  ULEA UR4, UR4, UR17, 0x3 ;  /* 0x0000001104047291 */ /* 0x000fe2000f8e18ff */
[----:B------:R-:W-:-:S04]  /*49d0*/  LOP3.LUT R2, R2, UR5, RZ, 0x3c, !PT ;  /* 0x0000000502027c12 */ /* 0x000fc8000f8e3cff */
[----:B------:R-:W-:-:S04]  /*49e0*/  SHF.L.U32 R2, R2, 0x1f, RZ ;  /* 0x0000001f02027819 */ /* 0x000fc800000006ff */
[----:B------:R-:W2:Y:S02]  /*49f0*/  SYNCS.PHASECHK.TRANS64.TRYWAIT P0, [UR4], R2 ;  /* 0x00000002ff0075a7 */ /* 0x000ea40008001104 */
[----:B--2---:R-:W-:Y:S05]  /*4a00*/  @!P0 BRA `(.L_x_93) ;  /* 0x00000048001c8947 */ /* 0x004fea0003800000 */
.L_x_215:
[----:B------:R-:W-:Y:S01]  /*4a10*/  NOP ;  /* 0x0000000000007918 */ /* 0x000fe20000000000 */
[----:B-1----:R-:W1:Y:S01]  /*4a20*/  LDS R0, [UR8+0x14] ;  /* 0x00001408ff007984 */ /* 0x002e620008000800 */
[----:B------:R-:W-:Y:S01]  /*4a30*/  ULOP3.LUT UR4, UR30, 0xffff, URZ, 0xc0, !UPT ;  /* 0x0000ffff1e047892 */ /* 0x000fe2000f8ec0ff */
[----:B------:R-:W-:Y:S01]  /*4a40*/  UMOV UR5, 0xffff ;  /* 0x0000ffff00057882 */ /* 0x000fe20000000000 */
[----:B------:R-:W-:Y:S02]  /*4a50*/  UMOV UR6, 0x1 ;  /* 0x0000000100067882 */ /* 0x000fe40000000000 */
[----:B------:R-:W-:-:S04]  /*4a60*/  USHF.R.U32.HI UR4, URZ, 0x5, UR4 ;  /* 0x00000005ff047899 */ /* 0x000fc80008011604 */
[----:B------:R-:W-:Y:S02]  /*4a70*/  USHF.L.U32 UR5, UR5, UR4, URZ ;  /* 0x0000000405057299 */ /* 0x000fe400080006ff */
[----:B------:R-:W-:-:S04]  /*4a80*/  USHF.L.U32 UR4, UR6, UR4, URZ ;  /* 0x0000000406047299 */ /* 0x000fc800080006ff */
[----:B-1----:R-:W-:-:S04]  /*4a90*/  LOP3.LUT R0, R0, UR5, RZ, 0xc0, !PT ;  /* 0x0000000500007c12 */ /* 0x002fc8000f8ec0ff */
[----:B------:R-:W-:-:S13]  /*4aa0*/  ISETP.NE.AND P0, PT, R0, UR5, PT ;  /* 0x0000000500007c0c */ /* 0x000fda000bf05270 */
[----:B------:R-:W-:Y:S05]  /*4ab0*/  @P0 BRA `(.L_x_94) ;  /* 0x0000000000580947 */ /* 0x000fea0003800000 */
[----:B------:R-:W1:Y:S02]  /*4ac0*/  LDS R0, [UR8+0x18] ;  /* 0x00001808ff007984 */ /* 0x000e640008000800 */
[----:B-1----:R-:W-:-:S04]  /*4ad0*/  LOP3.LUT R0, R0, UR4, RZ, 0xc0, !PT ;  /* 0x0000000400007c12 */ /* 0x002fc8000f8ec0ff */
[----:B------:R-:W-:-:S13]  /*4ae0*/  ISETP.NE.AND P0, PT, R0, UR4, PT ;  /* 0x0000000400007c0c */ /* 0x000fda000bf05270 */
[----:B------:R-:W-:Y:S05]  /*4af0*/  @P0 BRA `(.L_x_95) ;  /* 0x00000000003c0947 */ /* 0x000fea0003800000 */
[----:B------:R-:W1:Y:S01]  /*4b00*/  S2R R2, SR_LANEID ;  /* 0x0000000000027919 */ /* 0x000e620000000000 */
[----:B------:R-:W-:-:S06]  /*4b10*/  ULOP3.LUT UR5, URZ, UR5, URZ, 0x33, !UPT ;  /* 0x00000005ff057292 */ /* 0x000fcc000f8e33ff */
[----:B------:R-:W-:-:S04]  /*4b20*/  IMAD.U32 R0, RZ, RZ, UR5 ;  /* 0x00000005ff007e24 */ /* 0x000fc8000f8e00ff */
[----:B------:R2:W4:Y:S02]  /*4b30*/  REDUX UR7, R0 ;  /* 0x00000000000773c4 */ /* 0x0005240000000000 */
[----:B------:R1:W-:Y:S01]  /*4b40*/  UTCATOMSWS.AND URZ, UR5 ;  /* 0x0000000500ff79e3 */ /* 0x0003e20008000000 */
[----:B--2---:R-:W-:Y:S01]  /*4b50*/  LOP3.LUT R0, RZ, UR4, RZ, 0x33, !PT ;  /* 0x00000004ff007c12 */ /* 0x004fe2000f8e33ff */
[----:B------:R-:W-:Y:S02]  /*4b60*/  VOTEU.ANY UR4, UPT, PT ;  /* 0x0000000000047886 */ /* 0x000fe400038e0100 */
[----:B------:R-:W-:Y:S02]  /*4b70*/  UFLO.U32 UR4, UR4 ;  /* 0x00000004000472bd */ /* 0x000fe400080e0000 */
[----:B------:R-:W2:Y:S04]  /*4b80*/  REDUX UR6, R0 ;  /* 0x00000000000673c4 */ /* 0x000ea80000000000 */
[----:B-1----:R-:W-:-:S02]  /*4b90*/  ISETP.EQ.U32.AND P0, PT, R2, UR4, PT ;  /* 0x0000000402007c0c */ /* 0x002fc4000bf02070 */
[----:B----4-:R-:W-:-:S11]  /*4ba0*/  MOV R2, UR7 ;  /* 0x0000000700027c02 */ /* 0x010fd60008000f00 */
[----:B------:R1:W-:Y:S01]  /*4bb0*/  @P0 ATOMS.AND RZ, [UR8+0x14], R2 ;  /* 0x00001402ffff098c */ /* 0x0003e2000a800008 */
[----:B--2---:R-:W-:-:S05]  /*4bc0*/  IMAD.U32 R0, RZ, RZ, UR6 ;  /* 0x00000006ff007e24 */ /* 0x004fca000f8e00ff */
[----:B------:R1:W-:Y:S01]  /*4bd0*/  @P0 ATOMS.AND RZ, [UR8+0x18], R0 ;  /* 0x00001800ffff098c */ /* 0x0003e2000a800008 */
[----:B------:R-:W-:Y:S05]  /*4be0*/  BRA `(.L_x_96) ;  /* 0x0000000000147947 */ /* 0x000fea0003800000 */
.L_x_95:
[----:B------:R-:W-:Y:S02]  /*4bf0*/  MOV R2, 0x4c10 ;  /* 0x00004c1000027802 */ /* 0x000fe40000000f00 */
[----:B---3-5:R-:W-:Y:S05]  /*4c00*/  CALL.REL.NOINC `($__internal_0_$__cuda_sm10x_tcgen05_guardrail_trap_col_being_dealloced_not_returned_by_alloc) ;  /* 0x0000004800907944 */ /* 0x028fea0003c00000 */
[----:B------:R-:W-:Y:S05]  /*4c10*/  BRA `(.L_x_96) ;  /* 0x0000000000087947 */ /* 0x000fea0003800000 */
.L_x_94:
[----:B------:R-:W-:Y:S02]  /*4c20*/  MOV R2, 0x4c40 ;  /* 0x00004c4000027802 */ /* 0x000fe40000000f00 */
[----:B---3-5:R-:W-:Y:S05]  /*4c30*/  CALL.REL.NOINC `($__internal_2_$__cuda_sm10x_tcgen05_guardrail_trap_unallocated_columns_being_dealloced) ;  /* 0x00000048009c7944 */ /* 0x028fea0003c00000 */
.L_x_96:
[----:B------:R-:W-:Y:S01]  /*4c40*/  NOP ;  /* 0x0000000000007918 */ /* 0x000fe20000000000 */
[----:B------:R-:W-:Y:S05]  /*4c50*/  EXIT ;  /* 0x000000000000794d */ /* 0x000fea0003800000 */
.L_x_78:
[----:B------:R-:W-:-:S09]  /*4c60*/  UISETP.NE.OR UP0, UPT, UR18, 0x3, !UP3 ;  /* 0x000000031200788c */ /* 0x000fd2000df05670 */
[----:B------:R-:W-:Y:S05]  /*4c70*/  BRA.U UP0, `(.L_x_97) ;  /* 0x0000001100247547 */ /* 0x000fea000b800000 */
[----:B------:R-:W2:Y:S01]  /*4c80*/  LDCU.64 UR4, c[0x0][0x888] ;  /* 0x00011100ff0477ac */ /* 0x000ea20008000a00 */
[----:B------:R-:W3:Y:S01]  /*4c90*/  LDC.64 R12, c[0x0][0x348] ;  /* 0x0000d200ff0c7b82 */ /* 0x000ee20000000a00 */
[----:B------:R-:W-:Y:S02]  /*4ca0*/  HFMA2 R9, -RZ, RZ, 0, 0 ;  /* 0x00000000ff097431 */ /* 0x000fe400000001ff */
[----:B------:R-:W-:Y:S01]  /*4cb0*/  IMAD.MOV.U32 R11, RZ, RZ, 0x1 ;  /* 0x00000001ff0b7424 */ /* 0x000fe200078e00ff */
[----:B------:R-:W4:Y:S01]  /*4cc0*/  LDCU UR37, c[0x0][0x370] ;  /* 0x00006e00ff2577ac */ /* 0x000f220008000800 */
[----:B------:R-:W-:Y:S01]  /*4cd0*/  IMAD.MOV.U32 R10, RZ, RZ, RZ ;  /* 0x000000ffff0a7224 */ /* 0x000fe200078e00ff */
[----:B------:R-:W-:Y:S01]  /*4ce0*/  MOV R3, 0x1000 ;  /* 0x0000100000037802 */ /* 0x000fe20000000f00 */
[----:B------:R-:W4:Y:S01]  /*4cf0*/  LDCU.128 UR32, c[0x0][0xb10] ;  /* 0x00016200ff2077ac */ /* 0x000f220008000c00 */
[----:B------:R-:W1:Y:S01]  /*4d00*/  LDCU UR31, c[0x0][0x374] ;  /* 0x00006e80ff1f77ac */ /* 0x000e620008000800 */
[----:B------:R-:W1:Y:S01]  /*4d10*/  LDCU.64 UR28, c[0x0][0x890] ;  /* 0x00011200ff1c77ac */ /* 0x000e620008000a00 */
[----:B--2---:R-:W-:Y:S01]  /*4d20*/  UISETP.NE.U32.AND UP0, UPT, UR4, URZ, UPT ;  /* 0x000000ff0400728c */ /* 0x004fe2000bf05070 */
[----:B------:R-:W2:Y:S01]  /*4d30*/  LDCU UR15, c[0x0][0xb0c] ;  /* 0x00016180ff0f77ac */ /* 0x000ea20008000800 */
[----:B------:R-:W3:Y:S01]  /*4d40*/  LDCU UR41, c[0x0][0xb20] ;  /* 0x00016400ff2977ac */ /* 0x000ee20008000800 */
[----:B------:R-:W3:Y:S01]  /*4d50*/  LDCU UR4, c[0x0][0xb30] ;  /* 0x00016600ff0477ac */ /* 0x000ee20008000800 */
[----:B----4-:R-:W-:-:S02]  /*4d60*/  UIMAD.WIDE.U32 UR6, UR37, UR32, URZ ;  /* 0x00000020250672a5 */ /* 0x010fc4000f8e00ff */
[----:B-1----:R-:W-:Y:S02]  /*4d70*/  UIMAD.WIDE.U32 UR8, UR31, UR35, URZ ;  /* 0x000000231f0872a5 */ /* 0x002fe4000f8e00ff */
[----:B------:R-:W-:Y:S02]  /*4d80*/  UISETP.NE.U32.AND UP6, UPT, UR28, URZ, UPT ;  /* 0x000000ff1c00728c */ /* 0x000fe4000bfc5070 */
[----:B------:R-:W-:Y:S01]  /*4d90*/  UISETP.NE.AND.EX UP5, UPT, UR5, URZ, UPT, UP0 ;  /* 0x000000ff0500728c */ /* 0x000fe2000bfa5300 */
[----:B------:R-:W-:Y:S01]  /*4da0*/  UMOV UR24, 0x400 ;  /* 0x0000040000187882 */ /* 0x000fe20000000000 */
[----:B------:R-:W-:Y:S01]  /*4db0*/  UISETP.NE.AND UP0, UPT, UR42, 0x1, UPT ;  /* 0x000000012a00788c */ /* 0x000fe2000bf05270 */
[----:B------:R-:W-:Y:S01]  /*4dc0*/  UMOV UR6, UR7 ;  /* 0x0000000700067c82 */ /* 0x000fe20008000000 */
[----:B------:R-:W-:Y:S01]  /*4dd0*/  UMOV UR38, UR9 ;  /* 0x0000000900267c82 */ /* 0x000fe20008000000 */
[----:B------:R-:W-:Y:S02]  /*4de0*/  USEL UR40, URZ, 0x1, UP4 ;  /* 0x00000001ff287887 */ /* 0x000fe4000a000000 */
[----:B--2---:R-:W-:Y:S01]  /*4df0*/  UISETP.NE.AND UP0, UPT, UR15, 0x1, UPT ;  /* 0x000000010f00788c */ /* 0x004fe2000bf05270 */
[----:B------:R-:W-:Y:S01]  /*4e00*/  UMOV UR25, URZ ;  /* 0x000000ff00197c82 */ /* 0x000fe20008000000 */
[----:B------:R-:W-:-:S02]  /*4e10*/  UPLOP3.LUT UP4, UPT, UPT, UPT, UPT, 0x40, 0x4 ;  /* 0x000000000004789c */ /* 0x000fc40003f8e870 */
[----:B------:R-:W-:Y:S01]  /*4e20*/  UISETP.GE.AND UP2, UPT, UR42, 0x1, UPT ;  /* 0x000000012a00788c */ /* 0x000fe2000bf46270 */
[----:B------:R-:W1:Y:S01]  /*4e30*/  LDCU.64 UR16, c[0x0][0xb28] ;  /* 0x00016500ff1077ac */ /* 0x000e620008000a00 */
[----:B------:R-:W-:Y:S02]  /*4e40*/  ULEA UR24, UR54, UR24, 0x18 ;  /* 0x0000001836187291 */ /* 0x000fe4000f8ec0ff */
[----:B------:R-:W-:Y:S02]  /*4e50*/  UISETP.NE.AND.EX UP6, UPT, UR29, URZ, UPT, UP6 ;  /* 0x000000ff1d00728c */ /* 0x000fe4000bfc5360 */
[----:B------:R-:W-:Y:S02]  /*4e60*/  USHF.R.U32.HI UR39, URZ, UR33, UR6 ;  /* 0x00000021ff277299 */ /* 0x000fe40008011606 */
[----:B---3--:R-:W-:Y:S02]  /*4e70*/  USHF.R.U32.HI UR38, URZ, UR41, UR38 ;  /* 0x00000029ff267299 */ /* 0x008fe40008011626 */
[----:B------:R-:W-:-:S02]  /*4e80*/  UISETP.NE.AND UP0, UPT, UR34, 0x1, UPT ;  /* 0x000000012200788c */ /* 0x000fc4000bf05270 */
[----:B------:R-:W-:-:S11]  /*4e90*/  UISETP.NE.AND UP3, UPT, UR4, 0x1, UPT ;  /* 0x000000010400788c */ /* 0x000fd6000bf65270 */
.L_x_106:
[C---:B------:R-:W-:Y:S02]  /*4ea0*/  LEA R8, R10.reuse, UR24, 0x3 ;  /* 0x000000180a087c11 */ /* 0x040fe4000f8e18ff */
[----:B------:R-:W-:Y:S02]  /*4eb0*/  SHF.L.U32 R0, R9, 0x1f, RZ ;  /* 0x0000001f09007819 */ /* 0x000fe400000006ff */
[----:B------:R-:W-:Y:S02]  /*4ec0*/  LEA R4, R10, UR24, 0x4 ;  /* 0x000000180a047c11 */ /* 0x000fe4000f8e20ff */
[----:B--2---:R-:W2:Y:S02]  /*4ed0*/  SYNCS.PHASECHK.TRANS64.TRYWAIT P0, [R8+URZ+0x1e0], R0 ;  /* 0x0001e000080075a7 */ /* 0x004ea400080011ff */
[----:B--2---:R-:W-:Y:S05]  /*4ee0*/  @!P0 BRA `(.L_x_98) ;  /* 0x0000004000fc8947 */ /* 0x004fea0003800000 */
.L_x_216:
[----:B------:R-:W3:Y:S01]  /*4ef0*/  LDS.128 R4, [R4+0x270] ;  /* 0x0002700004047984 */ /* 0x000ee20000000c00 */
[----:B------:R-:W-:Y:S01]  /*4f00*/  UISETP.GE.AND UP0, UPT, UR42, 0x1, UPT ;  /* 0x000000012a00788c */ /* 0x000fe2000bf06270 */
[----:B------:R-:W-:Y:S01]  /*4f10*/  @!PT LDS RZ, [RZ] ;  /* 0x00000000fffff984 */ /* 0x000fe20000000800 */
[----:B------:R-:W-:Y:S01]  /*4f20*/  @!PT LDS RZ, [RZ] ;  /* 0x00000000fffff984 */ /* 0x000fe20000000800 */
[----:B------:R-:W-:Y:S01]  /*4f30*/  @!PT LDS RZ, [RZ] ;  /* 0x00000000fffff984 */ /* 0x000fe20000000800 */
[----:B------:R-:W-:Y:S01]  /*4f40*/  @!PT LDS RZ, [RZ] ;  /* 0x00000000fffff984 */ /* 0x000fe20000000800 */
[----:B------:R4:W-:Y:S06]  /*4f50*/  MEMBAR.ALL.CTA ;  /* 0x0000000000007992 */ /* 0x0009ec0000008000 */
[----:B----4-:R-:W4:Y:S01]  /*4f60*/  FENCE.VIEW.ASYNC.S ;  /* 0x00000000000073c6 */ /* 0x010f220000000000 */
[----:B---3--:R-:W-:Y:S11]  /*4f70*/  LOP3.LUT P0, RZ, R6, 0x1, RZ, 0xc0, !PT ;  /* 0x0000000106ff7812 */ /* 0x008ff6000780c0ff */
[----:B------:R-:W-:Y:S02]  /*4f80*/  @!UPT UIADD3 URZ, UPT, UPT, URZ, URZ, URZ ;  /* 0x000000fffffff290 */ /* 0x000fe4000fffe0ff */
[----:B----4-:R-:W-:Y:S01]  /*4f90*/  VOTEU.ANY UP2, P0 ;  /* 0x0000000000ff7886 */ /* 0x010fe20000040100 */
[----:B------:R-:W-:Y:S11]  /*4fa0*/  PLOP3.LUT P0, PT, PT, PT, UP2, 0x80, 0x8 ;  /* 0x000000000008781c */ /* 0x000ff60003f0f028 */
[----:B------:R-:W-:Y:S02]  /*4fb0*/  @!UPT UIADD3 URZ, UPT, UPT, URZ, URZ, URZ ;  /* 0x000000fffffff290 */ /* 0x000fe4000fffe0ff */
[----:B--2---:R-:W-:Y:S02]  /*4fc0*/  @P0 SHF.R.U32.HI R0, RZ, 0x10, R5 ;  /* 0x00000010ff000819 */ /* 0x004fe40000011605 */
[----:B------:R-:W-:Y:S02]  /*4fd0*/  @P0 MOV R2, R4 ;  /* 0x0000000400020202 */ /* 0x000fe40000000f00 */
[----:B------:R-:W-:Y:S01]  /*4fe0*/  @P0 R2UR UR4, R0 ;  /* 0x00000000000402ca */ /* 0x000fe200000e0000 */
[----:B------:R-:W-:Y:S01]  /*4ff0*/  VIADD R0, R8, 0x1f0 ;  /* 0x000001f008007836 */ /* 0x000fe20000000000 */
[----:B------:R-:W-:Y:S02]  /*5000*/  @P0 LOP3.LUT R4, R5, 0xffff, RZ, 0xc0, !PT ;  /* 0x0000ffff05040812 */ /* 0x000fe400078ec0ff */
[----:B------:R-:W-:Y:S02]  /*5010*/  @P0 R2UR UR6, R2 ;  /* 0x00000000020602ca */ /* 0x000fe400000e0000 */
[----:B------:R-:W-:Y:S02]  /*5020*/  PRMT R0, RZ, 0x654, R0 ;  /* 0x00000654ff007816 */ /* 0x000fe40000000000 */
[----:B------:R-:W-:Y:S02]  /*5030*/  @P0 R2UR UR5, R4 ;  /* 0x00000000040502ca */ /* 0x000fe400000e0000 */
[----:B------:R2:W-:Y:S03]  /*5040*/  SYNCS.ARRIVE.TRANS64.RED.A1T0 RZ, [R0+URZ], RZ ;  /* 0x000000ff00ff79a7 */ /* 0x0005e600081004ff */
[----:B------:R-:W-:Y:S04]  /*5050*/  @UP2 UMOV UR27, UR4 ;  /* 0x00000004001b2c82 */ /* 0x000fe80008000000 */
[----:B------:R-:W-:Y:S04]  /*5060*/  @UP2 UMOV UR14, UR6 ;  /* 0x00000006000e2c82 */ /* 0x000fe80008000000 */
[----:B------:R-:W-:Y:S01]  /*5070*/  @UP2 UMOV UR13, UR5 ;  /* 0x00000005000d2c82 */ /* 0x000fe20008000000 */
[----:B------:R-:W-:Y:S05]  /*5080*/  BRA.U !UP0, `(.L_x_99) ;  /* 0x0000000108c07547 */ /* 0x000fea000b800000 */
[----:B------:R-:W-:Y:S02]  /*5090*/  UIMAD.WIDE.U32 UR8, UR13, UR35, URZ ;  /* 0x000000230d0872a5 */ /* 0x000fe4000f8e00ff */
[----:B------:R-:W-:Y:S02]  /*50a0*/  UP2UR UR12, UPR, URZ, 0x4 ;  /* 0x00000004ff0c7883 */ /* 0x000fe40008000000 */
[----:B------:R-:W-:Y:S02]  /*50b0*/  UISETP.NE.AND UP2, UPT, UR34, 0x1, UPT ;  /* 0x000000012200788c */ /* 0x000fe4000bf45270 */
[----:B------:R-:W-:Y:S02]  /*50c0*/  UIMAD.WIDE.U32 UR10, UR14, UR32, URZ ;  /* 0x000000200e0a72a5 */ /* 0x000fe4000f8e00ff */
[----:B------:R-:W-:Y:S02]  /*50d0*/  USEL UR4, UR31, UR38, !UP2 ;  /* 0x000000261f047287 */ /* 0x000fe4000d000000 */
[----:B------:R-:W-:Y:S02]  /*50e0*/  UISETP.NE.AND UP0, UPT, UR15, 0x1, UPT ;  /* 0x000000010f00788c */ /* 0x000fe4000bf05270 */
[----:B------:R-:W-:Y:S02]  /*50f0*/  UP2UR UR22, UPR, URZ, 0x2 ;  /* 0x00000002ff167883 */ /* 0x000fe40008000000 */
[----:B------:R-:W-:Y:S02]  /*5100*/  UISETP.NE.AND UP1, UPT, UR42, 0x1, UPT ;  /* 0x000000012a00788c */ /* 0x000fe4000bf25270 */
[----:B-1----:R-:W-:Y:S02]  /*5110*/  UIMAD.WIDE.U32 UR18, UR4, UR16, URZ ;  /* 0x00000010041272a5 */ /* 0x002fe4000f8e00ff */
[----:B------:R-:W-:Y:S01]  /*5120*/  USEL UR7, UR37, UR39, !UP0 ;  /* 0x0000002725077287 */ /* 0x000fe2000c000000 */
[----:B------:R-:W-:Y:S02]  /*5130*/  UMOV UR5, UR9 ;  /* 0x0000000900057c82 */ /* 0x000fe40008000000 */
[----:B------:R-:W-:Y:S02]  /*5140*/  USHF.R.U32.HI UR6, URZ, UR41, UR5 ;  /* 0x00000029ff067299 */ /* 0x000fe40008011605 */
[----:B------:R-:W-:Y:S02]  /*5150*/  UIMAD.WIDE.U32 UR20, UR7, UR16, URZ ;  /* 0x00000010071472a5 */ /* 0x000fe4000f8e00ff */
[----:B------:R-:W-:Y:S02]  /*5160*/  USEL UR6, UR13, UR6, !UP2 ;  /* 0x000000060d067287 */ /* 0x000fe4000d000000 */
[----:B------:R-:W-:Y:S01]  /*5170*/  UISETP.NE.AND UP2, UPT, UR12, URZ, UPT ;  /* 0x000000ff0c00728c */ /* 0x000fe2000bf45270 */
[----:B------:R-:W-:Y:S01]  /*5180*/  UMOV UR5, UR11 ;  /* 0x0000000b00057c82 */ /* 0x000fe20008000000 */
[----:B------:R-:W-:Y:S02]  /*5190*/  UIMAD.WIDE.U32 UR10, UR6, UR16, URZ ;  /* 0x00000010060a72a5 */ /* 0x000fe4000f8e00ff */
[----:B------:R-:W-:Y:S03]  /*51a0*/  USHF.R.U32.HI UR8, URZ, UR33, UR5 ;  /* 0x00000021ff087299 */ /* 0x000fe60008011605 */
[----:B------:R-:W-:Y:S02]  /*51b0*/  UMOV UR5, UR19 ;  /* 0x0000001300057c82 */ /* 0x000fe40008000000 */
[----:B------:R-:W-:Y:S03]  /*51c0*/  @UP1 USHF.R.U32.HI UR4, URZ, UR17, UR5 ;  /* 0x00000011ff041299 */ /* 0x000fe60008011605 */
[----:B------:R-:W-:Y:S01]  /*51d0*/  UMOV UR5, UR21 ;  /* 0x0000001500057c82 */ /* 0x000fe20008000000 */
[----:B------:R-:W-:Y:S02]  /*51e0*/  UIMAD UR4, UR42, UR4, URZ ;  /* 0x000000042a0472a4 */ /* 0x000fe4000f8e02ff */
[----:B------:R-:W-:Y:S02]  /*51f0*/  @UP1 USHF.R.U32.HI UR7, URZ, UR17, UR5 ;  /* 0x00000011ff071299 */ /* 0x000fe40008011605 */
[----:B------:R-:W-:Y:S02]  /*5200*/  USEL UR5, UR14, UR8, !UP0 ;  /* 0x000000080e057287 */ /* 0x000fe4000c000000 */
[----:B------:R-:W-:Y:S02]  /*5210*/  UIMAD UR8, UR42, UR7, URZ ;  /* 0x000000072a0872a4 */ /* 0x000fe4000f8e02ff */
[----:B------:R-:W-:Y:S03]  /*5220*/  UISETP.GE.AND UP0, UPT, UR6, UR4, UPT ;  /* 0x000000040600728c */ /* 0x000fe6000bf06270 */
[----:B------:R-:W-:Y:S01]  /*5230*/  UMOV UR4, UR11 ;  /* 0x0000000b00047c82 */ /* 0x000fe20008000000 */
[----:B------:R-:W-:Y:S02]  /*5240*/  UISETP.GE.OR UP0, UPT, UR5, UR8, UP0 ;  /* 0x000000080500728c */ /* 0x000fe40008706670 */
[----:B------:R-:W-:Y:S02]  /*5250*/  USHF.R.U32.HI UR4, URZ, UR17, UR4 ;  /* 0x00000011ff047299 */ /* 0x000fe40008011604 */
[----:B------:R-:W-:Y:S02]  /*5260*/  UIMAD.WIDE.U32 UR8, UR5, UR16, URZ ;  /* 0x00000010050872a5 */ /* 0x000fe4000f8e00ff */
[----:B------:R-:W-:Y:S04]  /*5270*/  USEL UR10, UR6, UR4, !UP1 ;  /* 0x00000004060a7287 */ /* 0x000fe8000c800000 */
[----:B------:R-:W-:Y:S01]  /*5280*/  UIADD3 UR11, UPT, UPT, -UR10, URZ, URZ ;  /* 0x000000ff0a0b7290 */ /* 0x000fe2000fffe1ff */
[----:B------:R-:W-:Y:S02]  /*5290*/  @!UP0 UMOV UR4, UR9 ;  /* 0x0000000900048c82 */ /* 0x000fe40008000000 */
[----:B------:R-:W-:Y:S02]  /*52a0*/  @!UP0 USHF.R.U32.HI UR4, URZ, UR17, UR4 ;  /* 0x00000011ff048299 */ /* 0x000fe40008011604 */
[----:B------:R-:W-:Y:S02]  /*52b0*/  UIMAD UR8, UR42, UR11, UR6 ;  /* 0x0000000b2a0872a4 */ /* 0x000fe4000f8e0206 */
[----:B------:R-:W-:Y:S02]  /*52c0*/  @!UP0 USEL UR4, UR5, UR4, !UP1 ;  /* 0x0000000405048287 */ /* 0x000fe4000c800000 */
[----:B------:R-:W-:Y:S02]  /*52d0*/  UISETP.NE.AND UP1, UPT, UR22, URZ, UPT ;  /* 0x000000ff1600728c */ /* 0x000fe4000bf25270 */
[----:B------:R-:W-:Y:S02]  /*52e0*/  @!UP0 UIMAD UR8, UR7, UR8, UR4 ;  /* 0x00000008070882a4 */ /* 0x000fe4000f8e0204 */
[----:B------:R-:W-:Y:S02]  /*52f0*/  @!UP0 UIADD3 UR9, UPT, UPT, UR10, -UR4, URZ ;  /* 0x800000040a098290 */ /* 0x000fe4000fffe0ff */
[----:B------:R-:W-:Y:S02]  /*5300*/  UIADD3 UR4, UPT, UPT, -UR5, URZ, URZ ;  /* 0x000000ff05047290 */ /* 0x000fe4000fffe1ff */
[----:B------:R-:W-:Y:S02]  /*5310*/  UIADD3 UR7, UPT, UPT, -UR6, URZ, URZ ;  /* 0x000000ff06077290 */ /* 0x000fe4000fffe1ff */
[----:B------:R-:W-:Y:S02]  /*5320*/  @!UP0 UIMAD UR6, UR9, UR42, UR5 ;  /* 0x0000002a090682a4 */ /* 0x000fe4000f8e0205 */
[----:B------:R-:W-:Y:S02]  /*5330*/  UIMAD UR14, UR15, UR4, UR14 ;  /* 0x000000040f0e72a4 */ /* 0x000fe4000f8e020e */
[----:B------:R-:W-:Y:S01]  /*5340*/  UIMAD UR13, UR34, UR7, UR13 ;  /* 0x00000007220d72a4 */ /* 0x000fe2000f8e020d */
[----:B------:R-:W-:Y:S02]  /*5350*/  @!UP0 UMOV UR5, UR8 ;  /* 0x0000000800058c82 */ /* 0x000fe40008000000 */
[----:B------:R-:W-:Y:S02]  /*5360*/  UIMAD UR14, UR5, UR15, UR14 ;  /* 0x0000000f050e72a4 */ /* 0x000fe4000f8e020e */
[----:B------:R-:W-:Y:S11]  /*5370*/  UIMAD UR13, UR6, UR34, UR13 ;  /* 0x00000022060d72a4 */ /* 0x000ff6000f8e020d */
[----:B------:R-:W-:Y:S01]  /*5380*/  @!UPT UIADD3 URZ, UPT, UPT, URZ, URZ, URZ ;  /* 0x000000fffffff290 */ /* 0x000fe2000fffe0ff */
.L_x_99:
[----:B------:R-:W3:Y:S01]  /*5390*/  @!UP3 LDCU.128 UR20, c[0x0][0xb10] ;  /* 0x00016200ff14b7ac */ /* 0x000ee20008000c00 */
[----:B------:R-:W-:Y:S04]  /*53a0*/  ISETP.NE.U32.AND P0, PT, RZ, UR28, PT ;  /* 0x0000001cff007c0c */ /* 0x000fe8000bf05070 */
[----:B------:R-:W-:Y:S01]  /*53b0*/  ISETP.NE.AND.EX P0, PT, RZ, UR29, PT, P0 ;  /* 0x0000001dff007c0c */ /* 0x000fe2000bf05300 */
[----:B------:R-:W4:Y:S01]  /*53c0*/  @!UP3 LDCU UR5, c[0x0][0xb0c] ;  /* 0x00016180ff05b7ac */ /* 0x000f220008000800 */
[----:B------:R-:W-:Y:S02]  /*53d0*/  USHF.L.U32 UR11, UR26, 0x6, URZ ;  /* 0x000000061a0b7899 */ /* 0x000fe400080006ff */
[----:B------:R-:W-:Y:S02]  /*53e0*/  USHF.L.U32 UR10, UR30, 0x6, URZ ;  /* 0x000000061e0a7899 */ /* 0x000fe400080006ff */
[----:B---3--:R-:W-:Y:S07]  /*53f0*/  UIMAD.WIDE.U32 UR6, UR14, UR20, URZ ;  /* 0x000000140e0672a5 */ /* 0x008fee000f8e00ff */
[----:B------:R-:W-:Y:S01]  /*5400*/  @!UP3 UMOV UR4, UR7 ;  /* 0x000000070004bc82 */ /* 0x000fe20008000000 */
[----:B----4-:R-:W-:Y:S02]  /*5410*/  @!UP3 UISETP.NE.AND UP0, UPT, UR5, 0x1, UPT ;  /* 0x000000010500b88c */ /* 0x010fe4000bf05270 */
[----:B------:R-:W-:Y:S02]  /*5420*/  @!UP3 USHF.R.U32.HI UR4, URZ, UR21, UR4 ;  /* 0x00000015ff04b299 */ /* 0x000fe40008011604 */
[----:B------:R-:W-:Y:S02]  /*5430*/  UIMAD.WIDE.U32 UR6, UR13, UR23, URZ ;  /* 0x000000170d0672a5 */ /* 0x000fe4000f8e00ff */
[----:B------:R-:W-:Y:S02]  /*5440*/  @!UP3 USEL UR8, UR14, UR4, !UP0 ;  /* 0x000000040e08b287 */ /* 0x000fe4000c000000 */
[----:B------:R-:W-:Y:S03]  /*5450*/  @!UP3 UISETP.NE.AND UP0, UPT, UR22, 0x1, UPT ;  /* 0x000000011600b88c */ /* 0x000fe6000bf05270 */
[----:B------:R-:W-:Y:S02]  /*5460*/  @!UP3 UMOV UR6, UR7 ;  /* 0x000000070006bc82 */ /* 0x000fe40008000000 */
[----:B------:R-:W3:Y:S02]  /*5470*/  @!UP3 LDCU UR4, c[0x0][0xb20] ;  /* 0x00016400ff04b7ac */ /* 0x000ee40008000800 */
[----:B---3--:R-:W-:Y:S04]  /*5480*/  @!UP3 USHF.R.U32.HI UR6, URZ, UR4, UR6 ;  /* 0x00000004ff06b299 */ /* 0x008fe80008011606 */
[----:B------:R-:W-:Y:S04]  /*5490*/  @!UP3 USEL UR6, UR13, UR6, !UP0 ;  /* 0x000000060d06b287 */ /* 0x000fe8000c000000 */
[----:B------:R-:W-:Y:S02]  /*54a0*/  @!UP3 UIADD3 UR4, UPT, UPT, -UR8, UR6, URZ ;  /* 0x000000060804b290 */ /* 0x000fe4000fffe1ff */
[----:B------:R-:W-:Y:S02]  /*54b0*/  @!UP3 UIADD3 UR6, UPT, UPT, UR8, -UR6, URZ ;  /* 0x800000060806b290 */ /* 0x000fe4000fffe0ff */
[----:B------:R-:W-:Y:S02]  /*54c0*/  @!UP3 UIMAD UR14, UR4, UR5, UR14 ;  /* 0x00000005040eb2a4 */ /* 0x000fe4000f8e020e */
[----:B------:R-:W-:Y:S01]  /*54d0*/  @!UP3 UIMAD UR13, UR6, UR22, UR13 ;  /* 0x00000016060db2a4 */ /* 0x000fe2000f8e020d */
[----:B------:R-:W-:Y:S11]  /*54e0*/  BRA.U UP4, `(.L_x_100) ;  /* 0x0000000104107547 */ /* 0x000ff6000b800000 */
[----:B------:R-:W-:Y:S04]  /*54f0*/  MOV R2, UR40 ;  /* 0x0000002800027c02 */ /* 0x000fe80008000f00 */
[----:B------:R-:W-:Y:S04]  /*5500*/  SHF.L.U32 R2, R2, 0x1f, RZ ;  /* 0x0000001f02027819 */ /* 0x000fe800000006ff */
[----:B------:R-:W3:Y:S02]  /*5510*/  SYNCS.PHASECHK.TRANS64.TRYWAIT P1, [UR24+0x1d8], R2 ;  /* 0x0001d802ff0075a7 */ /* 0x000ee40008021118 */
[----:B---3--:R-:W-:Y:S05]  /*5520*/  @!P1 BRA `(.L_x_101) ;  /* 0x0000003c00809947 */ /* 0x008fea0003800000 */
.L_x_100:
[----:B------:R-:W-:Y:S05]  /*5530*/  BRA.U !UP6, `(.L_x_102) ;  /* 0x000000010e387547 */ /* 0x000fea000b800000 */
[----:B------:R-:W-:Y:S01]  /*5540*/  UPLOP3.LUT UP1, UPT, UPT, UPT, UP5, 0x80, 0x8 ;  /* 0x000000000008789c */ /* 0x000fe20003f2f050 */
[----:B--2---:R-:W-:Y:S01]  /*5550*/  HFMA2 R0, -RZ, RZ, 0, 5.9604644775390625e-08 ;  /* 0x00000001ff007431 */ /* 0x004fe200000001ff */
[----:B------:R-:W2:Y:S01]  /*5560*/  LDCU.64 UR8, c[0x0][0x358] ;  /* 0x00006b00ff0877ac */ /* 0x000ea20008000a00 */
[----:B------:R-:W-:Y:S03]  /*5570*/  IMAD.MOV.U32 R45, RZ, RZ, 0x1 ;  /* 0x00000001ff2d7424 */ /* 0x000fe600078e00ff */
[----:B------:R-:W-:Y:S05]  /*5580*/  PLOP3.LUT P1, PT, PT, PT, UP1, 0x80, 0x8 ;  /* 0x000000000008781c */ /* 0x000fea0003f2f018 */
[----:B------:R-:W3:Y:S01]  /*5590*/  @UP1 LDCU.64 UR4, c[0x0][0x888] ;  /* 0x00011100ff0417ac */ /* 0x000ee20008000a00 */
[----:B------:R-:W-:Y:S07]  /*55a0*/  @UP1 UIMAD UR6, UR36, UR28, URZ ;  /* 0x0000001c240612a4 */ /* 0x000fee000f8e02ff */
[----:B------:R-:W-:Y:S01]  /*55b0*/  @!P1 PRMT R45, R0, 0x7610, R45 ;  /* 0x00007610002d9816 */ /* 0x000fe2000000002d */
[----:B---3--:R-:W-:Y:S06]  /*55c0*/  @UP1 UIMAD.WIDE UR4, UR6, 0x4, UR4 ;  /* 0x00000004060418a5 */ /* 0x008fec000f8e0204 */
[----:B-----5:R-:W-:Y:S01]  /*55d0*/  IMAD.U32 R26, RZ, RZ, UR4 ;  /* 0x00000004ff1a7e24 */ /* 0x020fe2000f8e00ff */
[----:B------:R-:W-:Y:S04]  /*55e0*/  MOV R27, UR5 ;  /* 0x00000005001b7c02 */ /* 0x000fe80008000f00 */
[----:B------:R-:W3:Y:S01]  /*55f0*/  @!UP1 LDCU UR4, c[0x0][0x880] ;  /* 0x00011000ff0497ac */ /* 0x000ee20008000800 */
[----:B--2---:R4:W5:Y:S02]  /*5600*/  @P1 LDG.E R26, desc[UR8][R26.64] ;  /* 0x000000081a1a1981 */ /* 0x004964000c1e1900 */
[----:B---34-:R-:W-:Y:S07]  /*5610*/  @!P1 IMAD.U32 R26, RZ, RZ, UR4 ;  /* 0x00000004ff1a9e24 */ /* 0x018fee000f8e00ff */
.L_x_102:
[----:B-----5:R-:W-:Y:S01]  /*5620*/  @!P0 FSETP.EQ.AND P2, PT, R26, RZ, PT ;  /* 0x000000ff1a00820b */ /* 0x020fe20003f42000 */
[----:B------:R-:W-:Y:S01]  /*5630*/  @!UPT UIADD3 URZ, UPT, UPT, URZ, URZ, URZ ;  /* 0x000000fffffff290 */ /* 0x000fe2000fffe0ff */
[----:B------:R-:W-:Y:S11]  /*5640*/  @!P0 BRA `(.L_x_103) ;  /* 0x0000000000148947 */ /* 0x000ff60003800000 */
[----:B------:R-:W-:Y:S02]  /*5650*/  LOP3.LUT P0, RZ, R45, 0xff, RZ, 0xc0, !PT ;  /* 0x000000ff2dff7812 */ /* 0x000fe4000780c0ff */
[----:B------:R-:W-:Y:S04]  /*5660*/  PLOP3.LUT P2, PT, PT, PT, UP1, 0x80, 0x8 ;  /* 0x000000000008781c */ /* 0x000fe80003f4f018 */
[----:B------:R-:W-:Y:S07]  /*5670*/  PLOP3.LUT P2, PT, P2, PT, PT, 0x8, 0x80 ;  /* 0x000000000080781c */ /* 0x000fee000174e170 */
[----:B------:R-:W-:Y:S11]  /*5680*/  @P0 FSETP.EQ.AND P2, PT, R26, RZ, PT ;  /* 0x000000ff1a00020b */ /* 0x000ff60003f42000 */
[----:B------:R-:W-:Y:S02]  /*5690*/  @!UPT UIADD3 URZ, UPT, UPT, URZ, URZ, URZ ;  /* 0x000000fffffff290 */ /* 0x000fe4000fffe0ff */
.L_x_103:
[----:B------:R-:W-:Y:S01]  /*56a0*/  ULEA UR4, UR25, UR24, 0x3 ;  /* 0x0000001819047291 */ /* 0x000fe2000f8e18ff */
[----:B--2---:R-:W-:Y:S02]  /*56b0*/  SHF.L.U32 R2, R11, 0x1f, RZ ;  /* 0x0000001f0b027819 */ /* 0x004fe400000006ff */
[----:B------:R-:W-:Y:S04]  /*56c0*/  ELECT P1, URZ, PT ;  /* 0x0000000000ff782f */ /* 0x000fe80003820000 */
[----:B------:R-:W-:Y:S02]  /*56d0*/  PLOP3.LUT P1, PT, P2, P1, PT, 0xf2, 0x2f ;  /* 0x00000000002f781c */ /* 0x000fe40001723e72 */
[----:B------:R-:W2:Y:S02]  /*56e0*/  SYNCS.PHASECHK.TRANS64.TRYWAIT P0, [UR4+0x1b8], R2 ;  /* 0x0001b802ff0075a7 */ /* 0x000ea40008001104 */
[----:B--2---:R-:W-:Y:S09]  /*56f0*/  @!P0 BRA `(.L_x_104) ;  /* 0x0000003c00248947 */ /* 0x004ff20003800000 */
.L_x_219:
[----:B------:R-:W-:Y:S01]  /*5700*/  VOTEU.ALL UP0, P1 ;  /* 0x0000000000ff7886 */ /* 0x000fe20000800000 */
[----:B--2---:R-:W-:Y:S01]  /*5710*/  @!P1 IADD3 R2, P0, PT, R12, 0x580, RZ ;  /* 0x000005800c029810 */ /* 0x004fe20007f1e0ff */
[----:B------:R-:W-:Y:S01]  /*5720*/  UIADD3 UR9, UPT, UPT, UR4, 0x1a0, URZ ;  /* 0x000001a004097890 */ /* 0x000fe2000fffe0ff */
[----:B------:R-:W-:Y:S01]  /*5730*/  VIADD R10, R10, 0x1 ;  /* 0x000000010a0a7836 */ /* 0x000fe20000000000 */
[----:B------:R-:W-:Y:S01]  /*5740*/  UMOV UR22, 0x0 ;  /* 0x0000000000167882 */ /* 0x000fe20000000000 */
[----:B------:R-:W-:Y:S01]  /*5750*/  @!UP0 ULEA UR5, UR25, UR24, 0xc ;  /* 0x0000001819058291 */ /* 0x000fe2000f8e60ff */
[----:B------:R-:W-:Y:S01]  /*5760*/  @!P1 IMAD.X R0, RZ, RZ, R13, P0 ;  /* 0x000000ffff009224 */ /* 0x000fe200000e060d */
[----:B------:R-:W-:Y:S01]  /*5770*/  @!P1 R2UR UR7, R2 ;  /* 0x00000000020792ca */ /* 0x000fe200000e0000 */
[----:B------:R-:W-:Y:S01]  /*5780*/  @!P1 IMAD.MOV.U32 R2, RZ, RZ, 0x1000 ;  /* 0x00001000ff029424 */ /* 0x000fe200078e00ff */
[----:B------:R-:W-:Y:S02]  /*5790*/  @!UP0 UIADD3 UR8, UPT, UPT, UR5, 0x400, URZ ;  /* 0x0000040005088890 */ /* 0x000fe4000fffe0ff */
[----:B------:R-:W-:Y:S01]  /*57a0*/  UIADD3 UR5, UPT, UPT, UR25, 0x1, URZ ;  /* 0x0000000119057890 */ /* 0x000fe2000fffe0ff */
[----:B------:R-:W-:Y:S01]  /*57b0*/  UMOV UR23, 0x10000000 ;  /* 0x1000000000177882 */ /* 0x000fe20000000000 */
[----:B------:R-:W-:Y:S02]  /*57c0*/  UMOV UR12, UR36 ;  /* 0x00000024000c7c82 */ /* 0x000fe40008000000 */
[----:B------:R-:W-:Y:S04]  /*57d0*/  UISETP.NE.AND UP0, UPT, UR5, 0x3, UPT ;  /* 0x000000030500788c */ /* 0x000fe8000bf05270 */
[----:B------:R-:W-:Y:S01]  /*57e0*/  USEL UR6, UR5, URZ, UP0 ;  /* 0x000000ff05067287 */ /* 0x000fe20008000000 */
[----:B------:R-:W-:Y:S01]  /*57f0*/  @!P1 R2UR UR5, R0 ;  /* 0x00000000000592ca */ /* 0x000fe200000e0000 */
[----:B------:R-:W-:Y:S01]  /*5800*/  IMAD.U32 R4, RZ, RZ, UR7 ;  /* 0x00000007ff047e24 */ /* 0x000fe2000f8e00ff */
[----:B------:R-:W-:Y:S02]  /*5810*/  USEL UR20, URZ, 0x1, UP0 ;  /* 0x00000001ff147887 */ /* 0x000fe40008000000 */
[----:B------:R-:W-:Y:S01]  /*5820*/  VOTEU.ALL UP0, P1 ;  /* 0x0000000000ff7886 */ /* 0x000fe20000800000 */
[----:B------:R-:W-:Y:S01]  /*5830*/  UPRMT UR7, UR54, 0x654, UR9 ;  /* 0x0000065436077896 */ /* 0x000fe20008000009 */
[----:B------:R-:W-:Y:S02]  /*5840*/  @!P1 R2UR UR18, R4 ;  /* 0x00000000041292ca */ /* 0x000fe400000e0000 */
[----:B------:R-:W-:Y:S04]  /*5850*/  LOP3.LUT R11, R11, UR20, RZ, 0x3c, !PT ;  /* 0x000000140b0b7c12 */ /* 0x000fe8000f8e3cff */
[----:B------:R-:W-:Y:S01]  /*5860*/  SHF.L.U32 R0, R11, 0x1f, RZ ;  /* 0x0000001f0b007819 */ /* 0x000fe200000006ff */
[----:B------:R-:W-:Y:S01]  /*5870*/  IMAD.U32 R5, RZ, RZ, UR5 ;  /* 0x00000005ff057e24 */ /* 0x000fe2000f8e00ff */
[----:B------:R-:W-:Y:S04]  /*5880*/  ULEA UR5, UR6, UR24, 0x3 ;  /* 0x0000001806057291 */ /* 0x000fe8000f8e18ff */
[----:B------:R-:W-:Y:S11]  /*5890*/  @!P1 R2UR UR19, R5 ;  /* 0x00000000051392ca */ /* 0x000ff600000e0000 */
[----:B------:R-:W-:Y:S02]  /*58a0*/  @!UPT UIADD3 URZ, UPT, UPT, URZ, URZ, URZ ;  /* 0x000000fffffff290 */ /* 0x000fe4000fffe0ff */
[----:B------:R2:W-:Y:S01]  /*58b0*/  @!UP0 UTMALDG.3D [UR8], [UR18], desc[UR22] ;  /* 0x00001608120085b4 */ /* 0x0005e20008011000 */
[----:B------:R2:W-:Y:S01]  /*58c0*/  @!P1 SYNCS.ARRIVE.TRANS64.RED.A0TR RZ, [UR4+0x1a0], R2 ;  /* 0x0001a002ffff99a7 */ /* 0x0005e20008300404 */
[----:B------:R-:W-:Y:S01]  /*58d0*/  SYNCS.ARRIVE.TRANS64.RED.A1T0 RZ, [UR7], RZ ;  /* 0x000000ffffff79a7 */ /* 0x000fe20008100407 */
[----:B------:R-:W3:Y:S02]  /*58e0*/  SYNCS.PHASECHK.TRANS64.TRYWAIT P0, [UR5+0x1b8], R0 ;  /* 0x0001b800ff0075a7 */ /* 0x000ee40008001105 */
[----:B--23--:R-:W-:Y:S05]  /*58f0*/  @!P0 BRA `(.L_x_105) ;  /* 0x0000003800bc8947 */ /* 0x00cfea0003800000 */
.L_x_221:
[----:B------:R-:W-:Y:S01]  /*5900*/  UIADD3 UR9, UPT, UPT, UR5, 0x1a0, URZ ;  /* 0x000001a005097890 */ /* 0x000fe2000fffe0ff */
[----:B--2---:R-:W-:Y:S01]  /*5910*/  @!P1 IADD3 R2, P0, PT, R12, 0x580, RZ ;  /* 0x000005800c029810 */ /* 0x004fe20007f1e0ff */
[----:B------:R-:W-:Y:S01]  /*5920*/  UPLOP3.LUT UP4, UPT, UPT, UPT, UPT, 0x80, 0x8 ;  /* 0x000000000008789c */ /* 0x000fe20003f8f070 */
[----:B------:R-:W-:Y:S01]  /*5930*/  R2UR UR22, R47 ;  /* 0x000000002f1672ca */ /* 0x000fe200000e0000 */
[----:B------:R-:W-:Y:S01]  /*5940*/  UMOV UR20, 0x0 ;  /* 0x0000000000147882 */ /* 0x000fe20000000000 */
[----:B------:R-:W-:Y:S01]  /*5950*/  UMOV UR21, 0x10000000 ;  /* 0x1000000000157882 */ /* 0x000fe20000000000 */
[----:B------:R-:W-:Y:S01]  /*5960*/  UMOV UR12, UR36 ;  /* 0x00000024000c7c82 */ /* 0x000fe20008000000 */
[----:B------:R-:W-:Y:S01]  /*5970*/  VOTEU.ALL UP0, P1 ;  /* 0x0000000000ff7886 */ /* 0x000fe20000800000 */
[----:B------:R-:W-:Y:S01]  /*5980*/  @!P1 IMAD.X R0, RZ, RZ, R13, P0 ;  /* 0x000000ffff009224 */ /* 0x000fe200000e060d */
[----:B------:R-:W-:Y:S01]  /*5990*/  R2UR UR19, R48 ;  /* 0x00000000301372ca */ /* 0x000fe200000e0000 */
[----:B------:R-:W-:Y:S01]  /*59a0*/  UMOV UR36, UR27 ;  /* 0x0000001b00247c82 */ /* 0x000fe20008000000 */
[C---:B------:R-:W-:Y:S01]  /*59b0*/  ISETP.NE.AND P0, PT, R10.reuse, 0x2, PT ;  /* 0x000000020a00780c */ /* 0x040fe20003f05270 */
[----:B------:R-:W-:Y:S02]  /*59c0*/  @!UP0 ULEA UR4, UR6, UR24, 0xc ;  /* 0x0000001806048291 */ /* 0x000fe4000f8e60ff */
[----:B------:R-:W-:Y:S01]  /*59d0*/  @!UP0 UIADD3 UR10, UPT, UPT, UR10, 0x20, URZ ;  /* 0x000000200a0a8890 */ /* 0x000fe2000fffe0ff */
[----:B------:R-:W-:Y:S01]  /*59e0*/  SEL R10, R10, RZ, P0 ;  /* 0x000000ff0a0a7207 */ /* 0x000fe20000000000 */
[----:B------:R-:W-:Y:S02]  /*59f0*/  @!UP0 UIADD3 UR8, UPT, UPT, UR4, 0x400, URZ ;  /* 0x0000040004088890 */ /* 0x000fe4000fffe0ff */
[----:B------:R-:W-:Y:S01]  /*5a00*/  UIADD3 UR4, UPT, UPT, UR6, 0x1, URZ ;  /* 0x0000000106047890 */ /* 0x000fe2000fffe0ff */
[----:B------:R-:W-:Y:S01]  /*5a10*/  @!P1 R2UR UR6, R2 ;  /* 0x00000000020692ca */ /* 0x000fe200000e0000 */
[----:B------:R-:W-:Y:S02]  /*5a20*/  UIADD3 UR30, UPT, UPT, UR13, UR22, URZ ;  /* 0x000000160d1e7290 */ /* 0x000fe4000fffe0ff */
[----:B------:R-:W-:Y:S02]  /*5a30*/  UISETP.NE.AND UP0, UPT, UR4, 0x3, UPT ;  /* 0x000000030400788c */ /* 0x000fe4000bf05270 */
[----:B------:R-:W-:Y:S02]  /*5a40*/  UIADD3 UR26, UPT, UPT, UR14, UR19, URZ ;  /* 0x000000130e1a7290 */ /* 0x000fe4000fffe0ff */
[----:B------:R-:W-:Y:S01]  /*5a50*/  USEL UR25, UR4, URZ, UP0 ;  /* 0x000000ff04197287 */ /* 0x000fe20008000000 */
[----:B------:R-:W-:Y:S01]  /*5a60*/  @!P1 R2UR UR4, R0 ;  /* 0x00000000000492ca */ /* 0x000fe200000e0000 */
[----:B------:R-:W-:Y:S01]  /*5a70*/  USEL UR18, URZ, 0x1, UP0 ;  /* 0x00000001ff127887 */ /* 0x000fe20008000000 */
[----:B------:R-:W-:Y:S01]  /*5a80*/  SEL R0, RZ, 0x1, P0 ;  /* 0x00000001ff007807 */ /* 0x000fe20000000000 */
[----:B------:R-:W-:Y:S02]  /*5a90*/  VOTEU.ALL UP0, P1 ;  /* 0x0000000000ff7886 */ /* 0x000fe40000800000 */
[----:B------:R-:W-:Y:S01]  /*5aa0*/  IMAD.U32 R4, RZ, RZ, UR6 ;  /* 0x00000006ff047e24 */ /* 0x000fe2000f8e00ff */
[----:B------:R-:W-:Y:S02]  /*5ab0*/  LOP3.LUT R9, R9, R0, RZ, 0x3c, !PT ;  /* 0x0000000009097212 */ /* 0x000fe400078e3cff */
[----:B------:R-:W-:Y:S02]  /*5ac0*/  LOP3.LUT R11, R11, UR18, RZ, 0x3c, !PT ;  /* 0x000000120b0b7c12 */ /* 0x000fe4000f8e3cff */
[----:B------:R-:W-:Y:S03]  /*5ad0*/  @!P1 R2UR UR6, R4 ;  /* 0x00000000040692ca */ /* 0x000fe600000e0000 */
[----:B------:R-:W-:Y:S01]  /*5ae0*/  IMAD.U32 R5, RZ, RZ, UR4 ;  /* 0x00000004ff057e24 */ /* 0x000fe2000f8e00ff */
[----:B------:R-:W-:Y:S04]  /*5af0*/  UPRMT UR4, UR54, 0x654, UR9 ;  /* 0x0000065436047896 */ /* 0x000fe80008000009 */
[----:B------:R-:W-:Y:S11]  /*5b00*/  @!P1 R2UR UR7, R5 ;  /* 0x00000000050792ca */ /* 0x000ff600000e0000 */
[----:B------:R-:W-:Y:S02]  /*5b10*/  @!UPT UIADD3 URZ, UPT, UPT, URZ, URZ, URZ ;  /* 0x000000fffffff290 */ /* 0x000fe4000fffe0ff */
[----:B------:R2:W-:Y:S01]  /*5b20*/  @!UP0 UTMALDG.3D [UR8], [UR6], desc[UR20] ;  /* 0x00001408060085b4 */ /* 0x0005e20008011000 */
[----:B------:R2:W-:Y:S01]  /*5b30*/  @!P1 SYNCS.ARRIVE.TRANS64.RED.A0TR RZ, [UR5+0x1a0], R3 ;  /* 0x0001a003ffff99a7 */ /* 0x0005e20008300405 */
[----:B------:R-:W-:Y:S01]  /*5b40*/  SYNCS.ARRIVE.TRANS64.RED.A1T0 RZ, [UR4], RZ ;  /* 0x000000ffffff79a7 */ /* 0x000fe20008100404 */
[----:B------:R-:W-:Y:S05]  /*5b50*/  BRA.U UP2, `(.L_x_106) ;  /* 0xfffffff102d07547 */ /* 0x000fea000b83ffff */
[----:B------:R-:W-:Y:S01]  /*5b60*/  UIADD3 UR24, UPT, UPT, UR24, 0x1b8, URZ ;  /* 0x000001b818187890 */ /* 0x000fe2000fffe0ff */
[----:B------:R-:W-:-:S03]  /*5b70*/  SHF.L.U32 R2, R11, 0x1f, RZ ;  /* 0x0000001f0b027819 */ /* 0x000fc600000006ff */
[----:B------:R-:W-:-:S09]  /*5b80*/  ULEA UR4, UR25, UR24, 0x3 ;  /* 0x0000001819047291 */ /* 0x000fd2000f8e18ff */
[----:B------:R-:W3:Y:S02]  /*5b90*/  SYNCS.PHASECHK.TRANS64.TRYWAIT P0, [UR4], R2 ;  /* 0x00000002ff0075a7 */ /* 0x000ee40008001104 */
[----:B---3--:R-:W-:Y:S05]  /*5ba0*/  @!P0 BRA `(.L_x_107) ;  /* 0x0000003800288947 */ /* 0x008fea0003800000 */
.L_x_223:
[----:B------:R-:W-:-:S04]  /*5bb0*/  UIADD3 UR4, UPT, UPT, UR25, 0x1, URZ ;  /* 0x0000000119047890 */ /* 0x000fc8000fffe0ff */
[----:B------:R-:W-:-:S04]  /*5bc0*/  UISETP.NE.AND UP0, UPT, UR4, 0x3, UPT ;  /* 0x000000030400788c */ /* 0x000fc8000bf05270 */
[----:B--2---:R-:W-:Y:S02]  /*5bd0*/  USEL UR6, URZ, 0x1, UP0 ;  /* 0x00000001ff067887 */ /* 0x004fe40008000000 */
[----:B------:R-:W-:-:S04]  /*5be0*/  USEL UR4, UR4, URZ, UP0 ;  /* 0x000000ff04047287 */ /* 0x000fc80008000000 */
[----:B------:R-:W-:Y:S01]  /*5bf0*/  ULEA UR5, UR4, UR24, 0x3 ;  /* 0x0000001804057291 */ /* 0x000fe2000f8e18ff */
[----:B------:R-:W-:-:S04]  /*5c00*/  LOP3.LUT R11, R11, UR6, RZ, 0x3c, !PT ;  /* 0x000000060b0b7c12 */ /* 0x000fc8000f8e3cff */
[----:B---3--:R-:W-:-:S04]  /*5c10*/  SHF.L.U32 R2, R11, 0x1f, RZ ;  /* 0x0000001f0b027819 */ /* 0x008fc800000006ff */
[----:B------:R-:W2:Y:S02]  /*5c20*/  SYNCS.PHASECHK.TRANS64.TRYWAIT P0, [UR5], R2 ;  /* 0x00000002ff0075a7 */ /* 0x000ea40008001105 */
[----:B--2---:R-:W-:Y:S05]  /*5c30*/  @!P0 BRA `(.L_x_108) ;  /* 0x00000038001c8947 */ /* 0x004fea0003800000 */
.L_x_225:
[----:B------:R-:W-:-:S04]  /*5c40*/  UIADD3 UR4, UPT, UPT, UR4, 0x1, URZ ;  /* 0x0000000104047890 */ /* 0x000fc8000fffe0ff */
[----:B------:R-:W-:-:S04]  /*5c50*/  UISETP.NE.AND UP0, UPT, UR4, 0x3, UPT ;  /* 0x000000030400788c */ /* 0x000fc8000bf05270 */
[----:B------:R-:W-:Y:S02]  /*5c60*/  USEL UR5, URZ, 0x1, UP0 ;  /* 0x00000001ff057887 */ /* 0x000fe40008000000 */
[----:B------:R-:W-:-:S04]  /*5c70*/  USEL UR4, UR4, URZ, UP0 ;  /* 0x000000ff04047287 */ /* 0x000fc80008000000 */
[----:B------:R-:W-:Y:S01]  /*5c80*/  ULEA UR4, UR4, UR24, 0x3 ;  /* 0x0000001804047291 */ /* 0x000fe2000f8e18ff */
[----:B--2---:R-:W-:-:S04]  /*5c90*/  LOP3.LUT R2, R11, UR5, RZ, 0x3c, !PT ;  /* 0x000000050b027c12 */ /* 0x004fc8000f8e3cff */
[----:B------:R-:W-:Y:S01]  /*5ca0*/  SHF.L.U32 R2, R2, 0x1f, RZ ;  /* 0x0000001f02027819 */ /* 0x000fe200000006ff */
[----:B------:R-:W-:-:S07]  /*5cb0*/  IMAD.U32 R0, RZ, RZ, UR4 ;  /* 0x00000004ff007e24 */ /* 0x000fce000f8e00ff */
.L_x_109:
[----:B--2---:R2:W3:Y:S02]  /*5cc0*/  SYNCS.PHASECHK.TRANS64.TRYWAIT P0, [R0+URZ], R2 ;  /* 0x00000002000075a7 */ /* 0x0044e400080011ff */
[----:B---3--:R-:W-:Y:S05]  /*5cd0*/  @!P0 NANOSLEEP.SYNCS 0x989680 ;  /* 0x009896800000895d */ /* 0x008fea0003900000 */
[----:B------:R-:W3:Y:S02]  /*5ce0*/  @!P0 SYNCS.PHASECHK.TRANS64 P0, [R0+URZ], R2 ;  /* 0x00000002000085a7 */ /* 0x000ee400080010ff */
[----:B-1-3--:R-:W-:Y:S05]  /*5cf0*/  @P0 EXIT ;  /* 0x000000000000094d */ /* 0x00afea0003800000 */
[----:B------:R-:W-:Y:S05]  /*5d00*/  BRA `(.L_x_109) ;  /* 0xfffffffc00ec7947 */ /* 0x000fea000383ffff */
.L_x_97:
[----:B------:R-:W-:-:S06]  /*5d10*/  UISETP.GE.AND UP0, UPT, UR18, 0x4, UPT ;  /* 0x000000041200788c */ /* 0x000fcc000bf06270 */
[----:B------:R-:W-:-:S13]  /*5d20*/  PLOP3.LUT P0, PT, PT, PT, UP0, 0x80, 0x8 ;  /* 0x000000000008781c */ /* 0x000fda0003f0f008 */
[----:B-1----:R-:W-:Y:S05]  /*5d30*/  @!P0 EXIT ;  /* 0x000000000000894d */ /* 0x002fea0003800000 */
[----:B------:R-:W-:Y:S01]  /*5d40*/  BAR.SYNC.DEFER_BLOCKING 0x6, 0xa0 ;  /* 0x0182800000007b1d */ /* 0x000fe20000010000 */
[C---:B------:R-:W-:Y:S01]  /*5d50*/  IMAD.SHL.U32 R3, R55.reuse, 0x20, RZ ;  /* 0x0000002037037824 */ /* 0x040fe200078e00ff */
[----:B------:R-:W-:Y:S01]  /*5d60*/  SHF.R.U32.HI R4, RZ, 0x1, R55 ;  /* 0x00000001ff047819 */ /* 0x000fe20000011637 */
[C---:B------:R-:W-:Y:S01]  /*5d70*/  IMAD.SHL.U32 R2, R55.reuse, 0x10, RZ ;  /* 0x0000001037027824 */ /* 0x040fe200078e00ff */
[C---:B------:R-:W-:Y:S01]  /*5d80*/  LOP3.LUT P0, RZ, R55.reuse, 0x4, RZ, 0xc0, !PT ;  /* 0x0000000437ff7812 */ /* 0x040fe2000780c0ff */
[----:B------:R-:W-:Y:S01]  /*5d90*/  IMAD.U32 R23, R55, 0x10000, RZ ;  /* 0x0001000037177824 */ /* 0x000fe200078e00ff */
[----:B------:R-:W-:Y:S01]  /*5da0*/  UMOV UR44, 0x400 ;  /* 0x00000400002c7882 */ /* 0x000fe20000000000 */
[----:B------:R-:W1:Y:S01]  /*5db0*/  LDCU.64 UR4, c[0x0][0x890] ;  /* 0x00011200ff0477ac */ /* 0x000e620008000a00 */
[----:B------:R-:W2:Y:S01]  /*5dc0*/  LDC.64 R42, c[0x0][0x8b0] ;  /* 0x00022c00ff2a7b82 */ /* 0x000ea20000000a00 */
[----:B------:R-:W-:Y:S01]  /*5dd0*/  LOP3.LUT R5, R3, 0xc0, RZ, 0xc0, !PT ;  /* 0x000000c003057812 */ /* 0x000fe200078ec0ff */
[----:B------:R-:W-:Y:S01]  /*5de0*/  IMAD.SHL.U32 R44, R55, 0x4, RZ ;  /* 0x00000004372c7824 */ /* 0x000fe200078e00ff */
[----:B------:R-:W-:Y:S01]  /*5df0*/  ULEA UR44, UR54, UR44, 0x18 ;  /* 0x0000002c362c7291 */ /* 0x000fe2000f8ec0ff */
[----:B------:R-:W-:Y:S01]  /*5e00*/  LOP3.LUT R2, R2, 0x600, RZ, 0xc0, !PT ;  /* 0x0000060002027812 */ /* 0x000fe200078ec0ff */
[----:B------:R-:W-:Y:S01]  /*5e10*/  IMAD.MOV.U32 R54, RZ, RZ, 0x10 ;  /* 0x00000010ff367424 */ /* 0x000fe200078e00ff */
[----:B------:R-:W-:Y:S01]  /*5e20*/  LOP3.LUT R4, R5, 0x8, R4, 0xf8, !PT ;  /* 0x0000000805047812 */ /* 0x000fe200078ef804 */
[----:B------:R-:W-:Y:S01]  /*5e30*/  IMAD.MOV.U32 R22, RZ, RZ, RZ ;  /* 0x000000ffff167224 */ /* 0x000fe200078e00ff */
[----:B------:R-:W3:Y:S01]  /*5e40*/  LDC.64 R40, c[0x0][0x8a8] ;  /* 0x00022a00ff287b82 */ /* 0x000ee20000000a00 */
[----:B------:R-:W-:-:S02]  /*5e50*/  LOP3.LUT R2, R2, 0x20, R3, 0xf8, !PT ;  /* 0x0000002002027812 */ /* 0x000fc400078ef803 */
[----:B------:R-:W-:Y:S02]  /*5e60*/  CS2R R52, SRZ ;  /* 0x0000000000347805 */ /* 0x000fe4000001ff00 */
[----:B------:R-:W-:Y:S01]  /*5e70*/  LOP3.LUT R23, R23, 0x600000, RZ, 0xc0, !PT ;  /* 0x0060000017177812 */ /* 0x000fe200078ec0ff */
[----:B------:R-:W-:Y:S01]  /*5e80*/  IMAD.MOV.U32 R51, RZ, RZ, RZ ;  /* 0x000000ffff337224 */ /* 0x000fe200078e00ff */
[----:B------:R-:W-:Y:S01]  /*5e90*/  LOP3.LUT R44, R4, 0x18, R44, 0x78, !PT ;  /* 0x00000018042c7812 */ /* 0x000fe200078e782c */
[----:B------:R-:W4:Y:S01]  /*5ea0*/  LDCU UR63, c[0x0][0x370] ;  /* 0x00006e00ff3f77ac */ /* 0x000f220008000800 */
[----:B------:R-:W-:Y:S01]  /*5eb0*/  LOP3.LUT R2, R2, 0x100, R3, 0xf8, !PT ;  /* 0x0000010002027812 */ /* 0x000fe200078ef803 */
[----:B------:R-:W4:Y:S01]  /*5ec0*/  LDS R0, [UR44+0x290] ;  /* 0x0002902cff007984 */ /* 0x000f220008000800 */
[----:B-1----:R-:W-:Y:S01]  /*5ed0*/  IMAD.U32 R57, RZ, RZ, UR4 ;  /* 0x00000004ff397e24 */ /* 0x002fe2000f8e00ff */
[----:B------:R-:W-:Y:S01]  /*5ee0*/  UIADD3 UR4, UPT, UPT, UR44, 0x400, URZ ;  /* 0x000004002c047890 */ /* 0x000fe2000fffe0ff */
[----:B------:R-:W-:Y:S01]  /*5ef0*/  LOP3.LUT R44, R2, R44, RZ, 0xfc, !PT ;  /* 0x0000002c022c7212 */ /* 0x000fe200078efcff */
[----:B------:R-:W-:Y:S01]  /*5f00*/  IMAD.U32 R56, RZ, RZ, UR5 ;  /* 0x00000005ff387e24 */ /* 0x000fe2000f8e00ff */
[----:B------:R-:W-:Y:S01]  /*5f10*/  LOP3.LUT R55, R55, 0x60, RZ, 0xc0, !PT ;  /* 0x0000006037377812 */ /* 0x000fe200078ec0ff */
[----:B------:R-:W1:Y:S01]  /*5f20*/  LDCU UR43, c[0x0][0xb0c] ;  /* 0x00016180ff2b77ac */ /* 0x000e620008000800 */
[----:B------:R-:W-:Y:S01]  /*5f30*/  SEL R54, R54, 0xfffffff0, !P0 ;  /* 0xfffffff036367807 */ /* 0x000fe20004000000 */
[----:B------:R-:W-:Y:S01]  /*5f40*/  IMAD.U32 R59, RZ, RZ, UR4 ;  /* 0x00000004ff3b7e24 */ /* 0x000fe2000f8e00ff */
[----:B------:R-:W1:Y:S01]  /*5f50*/  LDCU UR39, c[0x0][0xb30] ;  /* 0x00016600ff2777ac */ /* 0x000e620008000800 */
[----:B------:R-:W1:Y:S01]  /*5f60*/  LDCU.64 UR60, c[0x0][0x888] ;  /* 0x00011100ff3c77ac */ /* 0x000e620008000a00 */
[----:B------:R-:W1:Y:S01]  /*5f70*/  LDCU.64 UR40, c[0x0][0xb28] ;  /* 0x00016500ff2877ac */ /* 0x000e620008000a00 */
[----:B------:R-:W1:Y:S01]  /*5f80*/  LDCU.128 UR56, c[0x0][0xb10] ;  /* 0x00016200ff3877ac */ /* 0x000e620008000c00 */
[----:B------:R-:W1:Y:S01]  /*5f90*/  LDCU UR62, c[0x0][0x374] ;  /* 0x00006e80ff3e77ac */ /* 0x000e620008000800 */
[----:B------:R-:W-:Y:S01]  /*5fa0*/  UMOV UR55, 0x1 ;  /* 0x0000000100377882 */ /* 0x000fe20000000000 */
[----:B------:R-:W-:Y:S01]  /*5fb0*/  UMOV UR46, URZ ;  /* 0x000000ff002e7c82 */ /* 0x000fe20008000000 */
[----:B------:R-:W-:Y:S01]  /*5fc0*/  UMOV UR53, URZ ;  /* 0x000000ff00357c82 */ /* 0x000fe20008000000 */
[----:B------:R-:W-:Y:S01]  /*5fd0*/  UMOV UR52, URZ ;  /* 0x000000ff00347c82 */ /* 0x000fe20008000000 */
[----:B-1234-:R-:W-:-:S07]  /*5fe0*/  IMAD.IADD R23, R0, 0x1, R23 ;  /* 0x0000000100177824 */ /* 0x01efce00078e0217 */
.L_x_140:
[C---:B------:R-:W-:Y:S02]  /*5ff0*/  LEA R0, R51.reuse, UR44, 0x3 ;  /* 0x0000002c33007c11 */ /* 0x040fe4000f8e18ff */
[----:B------:R-:W-:Y:S02]  /*6000*/  SHF.L.U32 R2, R52, 0x1f, RZ ;  /* 0x0000001f34027819 */ /* 0x000fe400000006ff */
[----:B-1----:R-:W-:Y:S02]  /*6010*/  LEA R4, R51, UR44, 0x4 ;  /* 0x0000002c33047c11 */ /* 0x002fe4000f8e20ff */
[----:B------:R-:W1:Y:S02]  /*6020*/  SYNCS.PHASECHK.TRANS64.TRYWAIT P0, [R0+URZ+0x1e0], R2 ;  /* 0x0001e002000075a7 */ /* 0x000e6400080011ff */
[----:B-1----:R-:W-:Y:S05]  /*6030*/  @!P0 BRA `(.L_x_110) ;  /* 0x0000003400348947 */ /* 0x002fea0003800000 */
.L_x_226:
[----:B------:R-:W-:Y:S01]  /*6040*/  R2UR UR7, R58 ;  /* 0x000000003a0772ca */ /* 0x000fe200000e0000 */
[----:B------:R-:W2:Y:S01]  /*6050*/  LDS.128 R4, [R4+0x270] ;  /* 0x0002700004047984 */ /* 0x000ea20000000c00 */
[----:B-1----:R-:W-:Y:S01]  /*6060*/  VIADD R0, R0, 0x1f0 ;  /* 0x000001f000007836 */ /* 0x002fe20000000000 */
[----:B------:R-:W-:Y:S04]  /*6070*/  UISETP.GE.AND UP0, UPT, UR42, 0x1, UPT ;  /* 0x000000012a00788c */ /* 0x000fe8000bf06270 */
[----:B------:R-:W-:Y:S01]  /*6080*/  PRMT R0, RZ, 0x654, R0 ;  /* 0x00000654ff007816 */ /* 0x000fe20000000000 */
[----:B------:R-:W-:Y:S01]  /*6090*/  @!PT LDS RZ, [RZ] ;  /* 0x00000000fffff984 */ /* 0x000fe20000000800 */
[----:B------:R-:W-:Y:S01]  /*60a0*/  @!PT LDS RZ, [RZ] ;  /* 0x00000000fffff984 */ /* 0x000fe20000000800 */
[----:B------:R-:W-:Y:S01]  /*60b0*/  @!PT LDS RZ, [RZ] ;  /* 0x00000000fffff984 */ /* 0x000fe20000000800 */
[----:B------:R-:W-:Y:S01]  /*60c0*/  @!PT LDS RZ, [RZ] ;  /* 0x00000000fffff984 */ /* 0x000fe20000000800 */
[----:B------:R1:W-:Y:S06]  /*60d0*/  MEMBAR.ALL.CTA ;  /* 0x0000000000007992 */ /* 0x0003ec0000008000 */
[----:B-1----:R-:W1:Y:S02]  /*60e0*/  FENCE.VIEW.ASYNC.S ;  /* 0x00000000000073c6 */ /* 0x002e640000000000 */
[----:B-1----:R1:W-:Y:S01]  /*60f0*/  SYNCS.ARRIVE.TRANS64.RED.A1T0 RZ, [R0+URZ], RZ ;  /* 0x000000ff00ff79a7 */ /* 0x0023e200081004ff */
[----:B--2---:R-:W-:Y:S11]  /*6100*/  LOP3.LUT P0, RZ, R6, 0x1, RZ, 0xc0, !PT ;  /* 0x0000000106ff7812 */ /* 0x004ff6000780c0ff */
[----:B------:R-:W-:Y:S02]  /*6110*/  @!UPT UIADD3 URZ, UPT, UPT, URZ, URZ, URZ ;  /* 0x000000fffffff290 */ /* 0x000fe4000fffe0ff */
[----:B------:R-:W-:Y:S01]  /*6120*/  VOTEU.ANY UP1, P0 ;  /* 0x0000000000ff7886 */ /* 0x000fe20000020100 */
[----:B------:R-:W-:Y:S01]  /*6130*/  PLOP3.LUT P0, PT, PT, PT, UP1, 0x80, 0x8 ;  /* 0x000000000008781c */ /* 0x000fe20003f0f018 */
[----:B------:R-:W-:Y:S06]  /*6140*/  UP2UR UR4, UPR, URZ, 0x2 ;  /* 0x00000002ff047883 */ /* 0x000fec0008000000 */
[----:B------:R-:W-:Y:S06]  /*6150*/  IMAD.U32 R60, RZ, RZ, UR4 ;  /* 0x00000004ff3c7e24 */ /* 0x000fec000f8e00ff */
[----:B------:R-:W-:Y:S02]  /*6160*/  @P0 SHF.R.U32.HI R2, RZ, 0x10, R5 ;  /* 0x00000010ff020819 */ /* 0x000fe40000011605 */
[----:B------:R-:W-:Y:S02]  /*6170*/  @P0 MOV R3, R4 ;  /* 0x0000000400030202 */ /* 0x000fe40000000f00 */
[----:B------:R-:W-:Y:S02]  /*6180*/  @P0 R2UR UR4, R2 ;  /* 0x00000000020402ca */ /* 0x000fe400000e0000 */
[----:B------:R-:W-:Y:S02]  /*6190*/  @P0 LOP3.LUT R4, R5, 0xffff, RZ, 0xc0, !PT ;  /* 0x0000ffff05040812 */ /* 0x000fe400078ec0ff */
[----:B------:R-:W-:Y:S02]  /*61a0*/  @P0 R2UR UR6, R3 ;  /* 0x00000000030602ca */ /* 0x000fe400000e0000 */
[----:B------:R-:W-:Y:S07]  /*61b0*/  @P0 R2UR UR5, R4 ;  /* 0x00000000040502ca */ /* 0x000fee00000e0000 */
[----:B------:R-:W-:Y:S02]  /*61c0*/  @UP1 UMOV UR7, UR4 ;  /* 0x0000000400071c82 */ /* 0x000fe40008000000 */
[----:B------:R-:W-:Y:S02]  /*61d0*/  IMAD.U32 R58, RZ, RZ, UR7 ;  /* 0x00000007ff3a7e24 */ /* 0x000fe4000f8e00ff */
[----:B------:R-:W-:Y:S02]  /*61e0*/  @UP1 UMOV UR38, UR6 ;  /* 0x0000000600261c82 */ /* 0x000fe40008000000 */
[----:B------:R-:W-:Y:S01]  /*61f0*/  @UP1 UMOV UR37, UR5 ;  /* 0x0000000500251c82 */ /* 0x000fe20008000000 */
[----:B-1----:R-:W-:Y:S05]  /*6200*/  BRA.U !UP0, `(.L_x_111) ;  /* 0x0000000108cc7547 */ /* 0x002fea000b800000 */
[----:B------:R-:W1:Y:S01]  /*6210*/  LDCU UR12, c[0x0][0xb20] ;  /* 0x00016400ff0c77ac */ /* 0x000e620008000800 */
[----:B------:R-:W-:Y:S02]  /*6220*/  UIMAD.WIDE.U32 UR4, UR62, UR59, URZ ;  /* 0x0000003b3e0472a5 */ /* 0x000fe4000f8e00ff */
[----:B------:R-:W-:Y:S02]  /*6230*/  UIMAD.WIDE.U32 UR6, UR63, UR56, URZ ;  /* 0x000000383f0672a5 */ /* 0x000fe4000f8e00ff */
[----:B------:R-:W-:Y:S02]  /*6240*/  UISETP.NE.AND UP0, UPT, UR58, 0x1, UPT ;  /* 0x000000013a00788c */ /* 0x000fe4000bf05270 */
[----:B------:R-:W-:Y:S02]  /*6250*/  UIMAD.WIDE.U32 UR8, UR37, UR59, URZ ;  /* 0x0000003b250872a5 */ /* 0x000fe4000f8e00ff */
[----:B------:R-:W-:Y:S02]  /*6260*/  UIMAD.WIDE.U32 UR10, UR38, UR56, URZ ;  /* 0x00000038260a72a5 */ /* 0x000fe4000f8e00ff */
[----:B------:R-:W-:Y:S02]  /*6270*/  UISETP.NE.AND UP1, UPT, UR43, 0x1, UPT ;  /* 0x000000012b00788c */ /* 0x000fe4000bf25270 */
[----:B------:R-:W-:Y:S01]  /*6280*/  UISETP.NE.AND UP2, UPT, UR42, 0x1, UPT ;  /* 0x000000012a00788c */ /* 0x000fe2000bf45270 */
[----:B------:R-:W-:Y:S02]  /*6290*/  UMOV UR4, UR5 ;  /* 0x0000000500047c82 */ /* 0x000fe40008000000 */
[----:B-1----:R-:W-:Y:S03]  /*62a0*/  USHF.R.U32.HI UR5, URZ, UR12, UR4 ;  /* 0x0000000cff057299 */ /* 0x002fe60008011604 */
[----:B------:R-:W-:Y:S02]  /*62b0*/  UMOV UR4, UR7 ;  /* 0x0000000700047c82 */ /* 0x000fe40008000000 */
[----:B------:R-:W-:Y:S02]  /*62c0*/  USHF.R.U32.HI UR7, URZ, UR57, UR4 ;  /* 0x00000039ff077299 */ /* 0x000fe40008011604 */
[----:B------:R-:W-:Y:S02]  /*62d0*/  USEL UR4, UR62, UR5, !UP0 ;  /* 0x000000053e047287 */ /* 0x000fe4000c000000 */
[----:B------:R-:W-:Y:S01]  /*62e0*/  USEL UR7, UR63, UR7, !UP1 ;  /* 0x000000073f077287 */ /* 0x000fe2000c800000 */
[----:B------:R-:W-:Y:S01]  /*62f0*/  UMOV UR5, UR9 ;  /* 0x0000000900057c82 */ /* 0x000fe20008000000 */
[----:B------:R-:W-:Y:S02]  /*6300*/  UIMAD.WIDE.U32 UR8, UR4, UR40, URZ ;  /* 0x00000028040872a5 */ /* 0x000fe4000f8e00ff */
[----:B------:R-:W-:Y:S03]  /*6310*/  USHF.R.U32.HI UR6, URZ, UR12, UR5 ;  /* 0x0000000cff067299 */ /* 0x000fe60008011605 */
[----:B------:R-:W-:Y:S01]  /*6320*/  UMOV UR5, UR11 ;  /* 0x0000000b00057c82 */ /* 0x000fe20008000000 */
[----:B------:R-:W-:Y:S02]  /*6330*/  UIMAD.WIDE.U32 UR10, UR7, UR40, URZ ;  /* 0x00000028070a72a5 */ /* 0x000fe4000f8e00ff */
[----:B------:R-:W-:Y:S02]  /*6340*/  USHF.R.U32.HI UR12, URZ, UR57, UR5 ;  /* 0x00000039ff0c7299 */ /* 0x000fe40008011605 */
[----:B------:R-:W-:Y:S01]  /*6350*/  USEL UR6, UR37, UR6, !UP0 ;  /* 0x0000000625067287 */ /* 0x000fe2000c000000 */
[----:B------:R-:W-:Y:S02]  /*6360*/  UMOV UR5, UR9 ;  /* 0x0000000900057c82 */ /* 0x000fe40008000000 */
[----:B------:R-:W-:Y:S01]  /*6370*/  UMOV UR10, UR11 ;  /* 0x0000000b000a7c82 */ /* 0x000fe20008000000 */
[----:B------:R-:W-:Y:S02]  /*6380*/  @UP2 USHF.R.U32.HI UR4, URZ, UR41, UR5 ;  /* 0x00000029ff042299 */ /* 0x000fe40008011605 */
[----:B------:R-:W-:Y:S02]  /*6390*/  @UP2 USHF.R.U32.HI UR7, URZ, UR41, UR10 ;  /* 0x00000029ff072299 */ /* 0x000fe4000801160a */
[----:B------:R-:W-:Y:S02]  /*63a0*/  UIMAD UR4, UR42, UR4, URZ ;  /* 0x000000042a0472a4 */ /* 0x000fe4000f8e02ff */
[----:B------:R-:W-:Y:S02]  /*63b0*/  UIMAD.WIDE.U32 UR10, UR6, UR40, URZ ;  /* 0x00000028060a72a5 */ /* 0x000fe4000f8e00ff */
[----:B------:R-:W-:Y:S02]  /*63c0*/  USEL UR5, UR38, UR12, !UP1 ;  /* 0x0000000c26057287 */ /* 0x000fe4000c800000 */
[----:B------:R-:W-:Y:S02]  /*63d0*/  UIMAD UR8, UR42, UR7, URZ ;  /* 0x000000072a0872a4 */ /* 0x000fe4000f8e02ff */
[----:B------:R-:W-:Y:S03]  /*63e0*/  UISETP.GE.AND UP0, UPT, UR6, UR4, UPT ;  /* 0x000000040600728c */ /* 0x000fe6000bf06270 */
[----:B------:R-:W-:Y:S01]  /*63f0*/  UMOV UR4, UR11 ;  /* 0x0000000b00047c82 */ /* 0x000fe20008000000 */
[----:B------:R-:W-:Y:S02]  /*6400*/  UISETP.GE.OR UP0, UPT, UR5, UR8, UP0 ;  /* 0x000000080500728c */ /* 0x000fe40008706670 */
[----:B------:R-:W-:Y:S02]  /*6410*/  USHF.R.U32.HI UR4, URZ, UR41, UR4 ;  /* 0x00000029ff047299 */ /* 0x000fe40008011604 */
[----:B------:R-:W-:Y:S02]  /*6420*/  UIMAD.WIDE.U32 UR8, UR5, UR40, URZ ;  /* 0x00000028050872a5 */ /* 0x000fe4000f8e00ff */
[----:B------:R-:W-:Y:S02]  /*6430*/  USEL UR11, UR6, UR4, !UP2 ;  /* 0x00000004060b7287 */ /* 0x000fe4000d000000 */
[----:B------:R-:W-:Y:S02]  /*6440*/  UIADD3 UR8, UPT, UPT, -UR5, URZ, URZ ;  /* 0x000000ff05087290 */ /* 0x000fe4000fffe1ff */
[----:B------:R-:W-:Y:S01]  /*6450*/  UIADD3 UR10, UPT, UPT, -UR11, URZ, URZ ;  /* 0x000000ff0b0a7290 */ /* 0x000fe2000fffe1ff */
[----:B------:R-:W-:Y:S01]  /*6460*/  @!UP0 UMOV UR4, UR9 ;  /* 0x0000000900048c82 */ /* 0x000fe20008000000 */
[----:B------:R-:W-:Y:S02]  /*6470*/  UIADD3 UR9, UPT, UPT, -UR6, URZ, URZ ;  /* 0x000000ff06097290 */ /* 0x000fe4000fffe1ff */
[----:B------:R-:W-:Y:S02]  /*6480*/  @!UP0 USHF.R.U32.HI UR4, URZ, UR41, UR4 ;  /* 0x00000029ff048299 */ /* 0x000fe40008011604 */
[----:B------:R-:W-:Y:S02]  /*6490*/  UIMAD UR10, UR42, UR10, UR6 ;  /* 0x0000000a2a0a72a4 */ /* 0x000fe4000f8e0206 */
[----:B------:R-:W-:Y:S04]  /*64a0*/  @!UP0 USEL UR4, UR5, UR4, !UP2 ;  /* 0x0000000405048287 */ /* 0x000fe8000d000000 */
[----:B------:R-:W-:Y:S02]  /*64b0*/  @!UP0 UIMAD UR10, UR7, UR10, UR4 ;  /* 0x0000000a070a82a4 */ /* 0x000fe4000f8e0204 */
[----:B------:R-:W-:Y:S02]  /*64c0*/  @!UP0 UIADD3 UR11, UPT, UPT, UR11, -UR4, URZ ;  /* 0x800000040b0b8290 */ /* 0x000fe4000fffe0ff */
[----:B------:R-:W-:Y:S02]  /*64d0*/  UIMAD UR7, UR43, UR8, UR38 ;  /* 0x000000082b0772a4 */ /* 0x000fe4000f8e0226 */
[----:B------:R-:W-:Y:S02]  /*64e0*/  @!UP0 UIMAD UR6, UR11, UR42, UR5 ;  /* 0x0000002a0b0682a4 */ /* 0x000fe4000f8e0205 */
[----:B------:R-:W-:Y:S01]  /*64f0*/  UIMAD UR4, UR58, UR9, UR37 ;  /* 0x000000093a0472a4 */ /* 0x000fe2000f8e0225 */
[----:B------:R-:W-:Y:S02]  /*6500*/  @!UP0 UMOV UR5, UR10 ;  /* 0x0000000a00058c82 */ /* 0x000fe40008000000 */
[----:B------:R-:W-:Y:S02]  /*6510*/  UIMAD UR38, UR5, UR43, UR7 ;  /* 0x0000002b052672a4 */ /* 0x000fe4000f8e0207 */
[----:B------:R-:W-:Y:S11]  /*6520*/  UIMAD UR37, UR6, UR58, UR4 ;  /* 0x0000003a062572a4 */ /* 0x000ff6000f8e0204 */
[----:B------:R-:W-:Y:S01]  /*6530*/  @!UPT UIADD3 URZ, UPT, UPT, URZ, URZ, URZ ;  /* 0x000000fffffff290 */ /* 0x000fe2000fffe0ff */
.L_x_111:
[----:B------:R-:W-:Y:S01]  /*6540*/  UISETP.NE.AND UP0, UPT, UR39, 0x1, UPT ;  /* 0x000000012700788c */ /* 0x000fe2000bf05270 */
[----:B------:R-:W-:Y:S01]  /*6550*/  R2UR UR11, R59 ;  /* 0x000000003b0b72ca */ /* 0x000fe200000e0000 */
[----:B------:R-:W-:Y:S01]  /*6560*/  USHF.L.U32 UR50, UR26, 0x6, URZ ;  /* 0x000000061a327899 */ /* 0x000fe200080006ff */
[----:B------:R-:W-:Y:S01]  /*6570*/  IADD3 R51, PT, PT, R51, 0x1, RZ ;  /* 0x0000000133337810 */ /* 0x000fe20007ffe0ff */
[----:B------:R-:W-:Y:S07]  /*6580*/  USHF.L.U32 UR49, UR30, 0x6, URZ ;  /* 0x000000061e317899 */ /* 0x000fee00080006ff */
[----:B------:R-:W1:Y:S01]  /*6590*/  @!UP0 LDCU.128 UR12, c[0x0][0xb10] ;  /* 0x00016200ff0c87ac */ /* 0x000e620008000c00 */
[----:B------:R-:W2:Y:S01]  /*65a0*/  @!UP0 LDCU UR5, c[0x0][0xb0c] ;  /* 0x00016180ff0587ac */ /* 0x000ea20008000800 */
[----:B------:R-:W3:Y:S01]  /*65b0*/  @!UP0 LDCU UR10, c[0x0][0xb20] ;  /* 0x00016400ff0a87ac */ /* 0x000ee20008000800 */
[----:B-1----:R-:W-:Y:S02]  /*65c0*/  UIMAD.WIDE.U32 UR8, UR38, UR12, URZ ;  /* 0x0000000c260872a5 */ /* 0x002fe4000f8e00ff */
[----:B------:R-:W-:Y:S02]  /*65d0*/  UIMAD.WIDE.U32 UR6, UR37, UR15, URZ ;  /* 0x0000000f250672a5 */ /* 0x000fe4000f8e00ff */
[----:B------:R-:W-:Y:S03]  /*65e0*/  @!UP0 UISETP.NE.AND UP1, UPT, UR14, 0x1, UPT ;  /* 0x000000010e00888c */ /* 0x000fe6000bf25270 */
[----:B------:R-:W-:Y:S01]  /*65f0*/  @!UP0 UMOV UR4, UR9 ;  /* 0x0000000900048c82 */ /* 0x000fe20008000000 */
[----:B--2---:R-:W-:Y:S02]  /*6600*/  @!UP0 UISETP.NE.AND UP2, UPT, UR5, 0x1, UPT ;  /* 0x000000010500888c */ /* 0x004fe4000bf45270 */
[----:B------:R-:W-:Y:S01]  /*6610*/  @!UP0 USHF.R.U32.HI UR4, URZ, UR13, UR4 ;  /* 0x0000000dff048299 */ /* 0x000fe20008011604 */
[----:B------:R-:W-:Y:S02]  /*6620*/  @!UP0 UMOV UR6, UR7 ;  /* 0x0000000700068c82 */ /* 0x000fe40008000000 */
[----:B---3--:R-:W-:Y:S02]  /*6630*/  @!UP0 USHF.R.U32.HI UR6, URZ, UR10, UR6 ;  /* 0x0000000aff068299 */ /* 0x008fe40008011606 */
[----:B------:R-:W-:Y:S02]  /*6640*/  @!UP0 USEL UR7, UR38, UR4, !UP2 ;  /* 0x0000000426078287 */ /* 0x000fe4000d000000 */
[----:B------:R-:W-:Y:S04]  /*6650*/  @!UP0 USEL UR6, UR37, UR6, !UP1 ;  /* 0x0000000625068287 */ /* 0x000fe8000c800000 */
[----:B------:R-:W-:Y:S02]  /*6660*/  @!UP0 UIADD3 UR4, UPT, UPT, -UR7, UR6, URZ ;  /* 0x0000000607048290 */ /* 0x000fe4000fffe1ff */
[----:B------:R-:W-:Y:S02]  /*6670*/  @!UP0 UIADD3 UR6, UPT, UPT, UR7, -UR6, URZ ;  /* 0x8000000607068290 */ /* 0x000fe4000fffe0ff */
[----:B------:R-:W-:Y:S02]  /*6680*/  @!UP0 UIMAD UR38, UR4, UR5, UR38 ;  /* 0x00000005042682a4 */ /* 0x000fe4000f8e0226 */
[----:B------:R-:W-:Y:S02]  /*6690*/  @!UP0 UIMAD UR37, UR6, UR14, UR37 ;  /* 0x0000000e062582a4 */ /* 0x000fe4000f8e0225 */
[----:B------:R-:W-:Y:S09]  /*66a0*/  ULOP3.LUT UP0, URZ, UR11, 0x1b0, URZ, 0xc0, !UPT ;  /* 0x000001b00bff7892 */ /* 0x000ff2000f80c0ff */
[----:B------:R-:W-:Y:S05]  /*66b0*/  BRA.U !UP0, `(.L_x_112) ;  /* 0x00000001087c7547 */ /* 0x000fea000b800000 */
[----:B------:R-:W1:Y:S01]  /*66c0*/  LDCU.64 UR8, c[0x4][0x80] ;  /* 0x01001000ff0877ac */ /* 0x000e620008000a00 */
[----:B------:R-:W-:Y:S01]  /*66d0*/  MOV R2, 0x0 ;  /* 0x0000000000027802 */ /* 0x000fe20000000f00 */
[----:B------:R-:W-:Y:S02]  /*66e0*/  HFMA2 R12, -RZ, RZ, 0, 5.9604644775390625e-08 ;  /* 0x00000001ff0c7431 */ /* 0x000fe400000001ff */
[----:B------:R-:W-:Y:S01]  /*66f0*/  IMAD.MOV.U32 R8, RZ, RZ, 0x70 ;  /* 0x00000070ff087424 */ /* 0x000fe200078e00ff */
[----:B------:R2:W3:Y:S01]  /*6700*/  LDC.64 R14, c[0x4][R2] ;  /* 0x01000000020e7b82 */ /* 0x0004e20000000a00 */
[----:B------:R-:W4:Y:S01]  /*6710*/  LDCU.64 UR6, c[0x4][0x88] ;  /* 0x01001100ff0677ac */ /* 0x000f220008000a00 */
[----:B------:R-:W-:Y:S01]  /*6720*/  IMAD.MOV.U32 R13, RZ, RZ, RZ ;  /* 0x000000ffff0d7224 */ /* 0x000fe200078e00ff */
[----:B------:R-:W2:Y:S01]  /*6730*/  LDCU.64 UR4, c[0x4][0x8] ;  /* 0x01000100ff0477ac */ /* 0x000ea20008000a00 */
[----:B-1----:R-:W-:Y:S01]  /*6740*/  MOV R5, UR9 ;  /* 0x0000000900057c02 */ /* 0x002fe20008000f00 */
[----:B------:R-:W-:Y:S01]  /*6750*/  IMAD.U32 R4, RZ, RZ, UR8 ;  /* 0x00000008ff047e24 */ /* 0x000fe2000f8e00ff */
[----:B----4-:R-:W-:Y:S01]  /*6760*/  MOV R7, UR7 ;  /* 0x0000000700077c02 */ /* 0x010fe20008000f00 */
[----:B------:R-:W-:Y:S01]  /*6770*/  IMAD.U32 R6, RZ, RZ, UR6 ;  /* 0x00000006ff067e24 */ /* 0x000fe2000f8e00ff */
[----:B--2---:R-:W-:Y:S01]  /*6780*/  MOV R11, UR5 ;  /* 0x00000005000b7c02 */ /* 0x004fe20008000f00 */
[----:B------:R-:W-:Y:S02]  /*6790*/  IMAD.U32 R10, RZ, RZ, UR4 ;  /* 0x00000004ff0a7e24 */ /* 0x000fe4000f8e00ff */
[----:B------:R-:W-:Y:S07]  /*67a0*/  LEPC R20, `(.L_x_113) ;  /* 0x000000001014794e */ /* 0x000fee0000000000 */
[----:B---3-5:R-:W-:Y:S05]  /*67b0*/  CALL.ABS.NOINC R14 ;  /* 0x000000000e007343 */ /* 0x028fea0003c00000 */
.L_x_113:
[----:B------:R-:W1:Y:S01]  /*67c0*/  LDCU.64 UR8, c[0x4][0x80] ;  /* 0x01001000ff0877ac */ /* 0x000e620008000a00 */
[----:B------:R-:W2:Y:S01]  /*67d0*/  LDC.64 R2, c[0x4][R2] ;  /* 0x0100000002027b82 */ /* 0x000ea20000000a00 */
[----:B------:R-:W-:Y:S02]  /*67e0*/  HFMA2 R12, -RZ, RZ, 0, 5.9604644775390625e-08 ;  /* 0x00000001ff0c7431 */ /* 0x000fe400000001ff */
[----:B------:R-:W-:Y:S02]  /*67f0*/  IMAD.MOV.U32 R8, RZ, RZ, 0x70 ;  /* 0x00000070ff087424 */ /* 0x000fe400078e00ff */
[----:B------:R-:W-:Y:S01]  /*6800*/  IMAD.MOV.U32 R13, RZ, RZ, RZ ;  /* 0x000000ffff0d7224 */ /* 0x000fe200078e00ff */
[----:B------:R-:W3:Y:S01]  /*6810*/  LDCU.64 UR6, c[0x4][0x88] ;  /* 0x01001100ff0677ac */ /* 0x000ee20008000a00 */
[----:B------:R-:W4:Y:S01]  /*6820*/  LDCU.64 UR4, c[0x4][0x8] ;  /* 0x01000100ff0477ac */ /* 0x000f220008000a00 */
[----:B-1----:R-:W-:Y:S02]  /*6830*/  MOV R4, UR8 ;  /* 0x0000000800047c02 */ /* 0x002fe40008000f00 */
[----:B------:R-:W-:Y:S02]  /*6840*/  MOV R5, UR9 ;  /* 0x0000000900057c02 */ /* 0x000fe40008000f00 */
[----:B---3--:R-:W-:Y:S01]  /*6850*/  MOV R7, UR7 ;  /* 0x0000000700077c02 */ /* 0x008fe20008000f00 */
[----:B------:R-:W-:Y:S01]  /*6860*/  IMAD.U32 R6, RZ, RZ, UR6 ;  /* 0x00000006ff067e24 */ /* 0x000fe2000f8e00ff */
[----:B----4-:R-:W-:Y:S01]  /*6870*/  MOV R11, UR5 ;  /* 0x00000005000b7c02 */ /* 0x010fe20008000f00 */
[----:B------:R-:W-:Y:S02]  /*6880*/  IMAD.U32 R10, RZ, RZ, UR4 ;  /* 0x00000004ff0a7e24 */ /* 0x000fe4000f8e00ff */
[----:B------:R-:W-:Y:S07]  /*6890*/  LEPC R20, `(.L_x_112) ;  /* 0x000000001014794e */ /* 0x000fee0000000000 */
[----:B--2---:R-:W-:Y:S05]  /*68a0*/  CALL.ABS.NOINC R2 ;  /* 0x0000000002007343 */ /* 0x004fea0003c00000 */
.L_x_112:
[----:B------:R-:W-:Y:S02]  /*68b0*/  R2UR UR6, R49 ;  /* 0x00000000310672ca */ /* 0x000fe400000e0000 */
[----:B------:R-:W-:Y:S02]  /*68c0*/  R2UR UR5, R57 ;  /* 0x00000000390572ca */ /* 0x000fe400000e0000 */
[----:B------:R-:W-:Y:S02]  /*68d0*/  R2UR UR4, R56 ;  /* 0x00000000380472ca */ /* 0x000fe400000e0000 */
[----:B------:R-:W-:Y:S02]  /*68e0*/  ISETP.NE.U32.AND P4, PT, R42, RZ, PT ;  /* 0x000000ff2a00720c */ /* 0x000fe40003f85070 */
[----:B------:R-:W-:Y:S02]  /*68f0*/  ISETP.NE.U32.AND P2, PT, RZ, UR60, PT ;  /* 0x0000003cff007c0c */ /* 0x000fe4000bf45070 */
[----:B------:R-:W-:Y:S02]  /*6900*/  ISETP.NE.AND.EX P4, PT, R43, RZ, PT, P4 ;  /* 0x000000ff2b00720c */ /* 0x000fe40003f85340 */
[----:B------:R-:W-:Y:S01]  /*6910*/  ISETP.NE.AND.EX P2, PT, RZ, UR61, PT, P2 ;  /* 0x0000003dff007c0c */ /* 0x000fe2000bf45320 */
[----:B------:R-:W-:Y:S02]  /*6920*/  UISETP.NE.AND UP2, UPT, UR6, URZ, UPT ;  /* 0x000000ff0600728c */ /* 0x000fe4000bf45270 */
[----:B------:R-:W-:Y:S04]  /*6930*/  UISETP.NE.U32.AND UP0, UPT, UR5, URZ, UPT ;  /* 0x000000ff0500728c */ /* 0x000fe8000bf05070 */
[----:B------:R-:W-:Y:S01]  /*6940*/  UISETP.NE.AND.EX UP1, UPT, UR4, URZ, UPT, UP0 ;  /* 0x000000ff0400728c */ /* 0x000fe2000bf25300 */
[----:B------:R-:W-:Y:S01]  /*6950*/  PLOP3.LUT P1, PT, PT, PT, UP2, 0x80, 0x8 ;  /* 0x000000000008781c */ /* 0x000fe20003f2f028 */
[----:B------:R-:W-:Y:S03]  /*6960*/  UPLOP3.LUT UP0, UPT, UPT, UPT, UPT, 0x40, 0x4 ;  /* 0x000000000004789c */ /* 0x000fe60003f0e870 */
[----:B------:R-:W-:Y:S06]  /*6970*/  @UP2 UPLOP3.LUT UP0, UPT, UPT, UPT, UP1, 0x80, 0x8 ;  /* 0x000000000008289c */ /* 0x000fec0003f0f010 */
[----:B------:R-:W-:Y:S01]  /*6980*/  PLOP3.LUT P0, PT, PT, PT, UP0, 0x80, 0x8 ;  /* 0x000000000008781c */ /* 0x000fe20003f0f008 */
[----:B------:R-:W-:Y:S01]  /*6990*/  @!UPT UIADD3 URZ, UPT, UPT, URZ, URZ, URZ ;  /* 0x000000fffffff290 */ /* 0x000fe2000fffe0ff */
[----:B------:R-:W-:Y:S11]  /*69a0*/  BRA.U !UP1, `(.L_x_114) ;  /* 0x0000000109407547 */ /* 0x000ff6000b800000 */
[----:B------:R-:W-:Y:S01]  /*69b0*/  UISETP.NE.U32.AND UP0, UPT, UR60, URZ, UPT ;  /* 0x000000ff3c00728c */ /* 0x000fe2000bf05070 */
[----:B------:R-:W-:Y:S01]  /*69c0*/  R2UR UR6, R57 ;  /* 0x00000000390672ca */ /* 0x000fe200000e0000 */
[----:B------:R-:W1:Y:S01]  /*69d0*/  LDCU.64 UR8, c[0x0][0x358] ;  /* 0x00006b00ff0877ac */ /* 0x000e620008000a00 */
[----:B------:R-:W-:Y:S02]  /*69e0*/  HFMA2 R45, -RZ, RZ, 0, 5.9604644775390625e-08 ;  /* 0x00000001ff2d7431 */ /* 0x000fe400000001ff */
[----:B------:R-:W-:Y:S01]  /*69f0*/  IMAD.MOV.U32 R0, RZ, RZ, 0x1 ;  /* 0x00000001ff007424 */ /* 0x000fe200078e00ff */
[----:B------:R-:W-:Y:S06]  /*6a00*/  UISETP.NE.AND.EX UP0, UPT, UR61, URZ, UPT, UP0 ;  /* 0x000000ff3d00728c */ /* 0x000fec000bf05300 */
[----:B------:R-:W-:Y:S05]  /*6a10*/  PLOP3.LUT P3, PT, PT, PT, UP0, 0x80, 0x8 ;  /* 0x000000000008781c */ /* 0x000fea0003f6f008 */
[----:B------:R-:W2:Y:S01]  /*6a20*/  @UP0 LDCU.64 UR4, c[0x0][0x888] ;  /* 0x00011100ff0407ac */ /* 0x000ea20008000a00 */
[----:B------:R-:W-:Y:S07]  /*6a30*/  @UP0 UIMAD UR6, UR36, UR6, URZ ;  /* 0x00000006240602a4 */ /* 0x000fee000f8e02ff */
[----:B------:R-:W-:Y:S01]  /*6a40*/  @!P3 PRMT R45, R0, 0x7610, R45 ;  /* 0x00007610002db816 */ /* 0x000fe2000000002d */
[----:B--2---:R-:W-:Y:S06]  /*6a50*/  @UP0 UIMAD.WIDE UR4, UR6, 0x4, UR4 ;  /* 0x00000004060408a5 */ /* 0x004fec000f8e0204 */
[----:B-----5:R-:W-:Y:S02]  /*6a60*/  IMAD.U32 R26, RZ, RZ, UR4 ;  /* 0x00000004ff1a7e24 */ /* 0x020fe4000f8e00ff */
[----:B------:R-:W-:Y:S03]  /*6a70*/  IMAD.U32 R27, RZ, RZ, UR5 ;  /* 0x00000005ff1b7e24 */ /* 0x000fe6000f8e00ff */
[----:B------:R-:W2:Y:S02]  /*6a80*/  @!UP0 LDCU UR4, c[0x0][0x880] ;  /* 0x00011000ff0487ac */ /* 0x000ea40008000800 */
[----:B-1----:R1:W5:Y:S02]  /*6a90*/  @P3 LDG.E R26, desc[UR8][R26.64] ;  /* 0x000000081a1a3981 */ /* 0x002364000c1e1900 */
[----:B-12---:R-:W-:Y:S02]  /*6aa0*/  @!P3 MOV R26, UR4 ;  /* 0x00000004001abc02 */ /* 0x006fe40008000f00 */
.L_x_114:
[----:B------:R-:W-:Y:S05]  /*6ab0*/  @!P4 BRA `(.L_x_115) ;  /* 0x000000000024c947 */ /* 0x000fea0003800000 */
[----:B------:R-:W-:Y:S01]  /*6ac0*/  ISETP.NE.U32.AND P3, PT, R40, RZ, PT ;  /* 0x000000ff2800720c */ /* 0x000fe20003f65070 */
[----:B------:R-:W1:Y:S03]  /*6ad0*/  LDCU.64 UR4, c[0x0][0x358] ;  /* 0x00006b00ff0477ac */ /* 0x000e660008000a00 */
[----:B------:R-:W-:Y:S11]  /*6ae0*/  ISETP.NE.AND.EX P3, PT, R41, RZ, PT, P3 ;  /* 0x000000ff2900720c */ /* 0x000ff60003f65330 */
[----:B------:R-:W-:Y:S02]  /*6af0*/  @!UPT UIADD3 URZ, UPT, UPT, URZ, URZ, URZ ;  /* 0x000000fffffff290 */ /* 0x000fe4000fffe0ff */
[----:B------:R-:W2:Y:S01]  /*6b00*/  @P3 LDC.64 R2, c[0x0][0x8a8] ;  /* 0x00022a00ff023b82 */ /* 0x000ea20000000a00 */
[----:B------:R-:W-:Y:S04]  /*6b10*/  @P3 IMAD R0, R42, UR36, RZ ;  /* 0x000000242a003c24 */ /* 0x000fe8000f8e02ff */
[----:B--2---:R-:W-:Y:S05]  /*6b20*/  @P3 IMAD.WIDE R2, R0, 0x4, R2 ;  /* 0x0000000400023825 */ /* 0x004fea00078e0202 */
[----:B-1---5:R1:W5:Y:S02]  /*6b30*/  @P3 LDG.E R24, desc[UR4][R2.64] ;  /* 0x0000000402183981 */ /* 0x022364000c1e1900 */
[----:B-1----:R-:W2:Y:S02]  /*6b40*/  @!P3 LDC R24, c[0x0][0x8a0] ;  /* 0x00022800ff18bb82 */ /* 0x002ea40000000800 */
.L_x_115:
[----:B-----5:R-:W-:Y:S01]  /*6b50*/  FSETP.NEU.AND P3, PT, R26, RZ, PT ;  /* 0x000000ff1a00720b */ /* 0x020fe20003f6d000 */
[----:B------:R-:W-:Y:S01]  /*6b60*/  IMAD.U32 R2, RZ, RZ, UR46 ;  /* 0x0000002eff027e24 */ /* 0x000fe2000f8e00ff */
[----:B------:R-:W-:Y:S01]  /*6b70*/  SEL R5, RZ, 0xffffffff, P2 ;  /* 0xffffffffff057807 */ /* 0x000fe20001000000 */
[----:B------:R-:W-:Y:S01]  /*6b80*/  ULOP3.LUT UR4, UR55, 0x1, URZ, 0x3c, !UPT ;  /* 0x0000000137047892 */ /* 0x000fe2000f8e3cff */
[----:B------:R-:W-:Y:S01]  /*6b90*/  @P1 LOP3.LUT P2, RZ, R45, 0xff, RZ, 0xc0, !PT ;  /* 0x000000ff2dff1812 */ /* 0x000fe2000784c0ff */
[----:B------:R-:W-:Y:S01]  /*6ba0*/  BSSY B1, `(.L_x_116) ;  /* 0x000003d000017945 */ /* 0x000fe20003800000 */
[----:B------:R-:W-:Y:S01]  /*6bb0*/  @P1 SEL R0, RZ, 0xffffffff, P3 ;  /* 0xffffffffff001807 */ /* 0x000fe20001800000 */
[----:B------:R-:W-:Y:S01]  /*6bc0*/  IMAD.MOV.U32 R65, RZ, RZ, 0x1 ;  /* 0x00000001ff417424 */ /* 0x000fe200078e00ff */
[----:B------:R-:W-:Y:S01]  /*6bd0*/  LEA R2, R2, UR44, 0x3 ;  /* 0x0000002c02027c11 */ /* 0x000fe2000f8e18ff */
[----:B------:R-:W-:Y:S01]  /*6be0*/  IMAD.U32 R63, RZ, RZ, UR4 ;  /* 0x00000004ff3f7e24 */ /* 0x000fe2000f8e00ff */
[----:B------:R-:W-:Y:S01]  /*6bf0*/  @P0 SEL R0, R5, R0, !P2 ;  /* 0x0000000005000207 */ /* 0x000fe20005000000 */
[----:B------:R-:W-:Y:S01]  /*6c00*/  IMAD.U32 R64, RZ, RZ, UR46 ;  /* 0x0000002eff407e24 */ /* 0x000fe2000f8e00ff */
[----:B------:R-:W-:Y:S02]  /*6c10*/  LEA R27, R22, UR44, 0x3 ;  /* 0x0000002c161b7c11 */ /* 0x000fe4000f8e18ff */
[----:B------:R-:W-:Y:S02]  /*6c20*/  CS2R R38, SRZ ;  /* 0x0000000000267805 */ /* 0x000fe4000001ff00 */
[----:B------:R-:W-:Y:S02]  /*6c30*/  @P1 LOP3.LUT R0, R0, 0x1, RZ, 0xc0, !PT ;  /* 0x0000000100001812 */ /* 0x000fe400078ec0ff */
[----:B------:R-:W-:Y:S02]  /*6c40*/  CS2R R36, SRZ ;  /* 0x0000000000247805 */ /* 0x000fe4000001ff00 */
[----:B------:R-:W-:Y:S02]  /*6c50*/  SHF.L.U32 R3, R53, 0x1f, RZ ;  /* 0x0000001f35037819 */ /* 0x000fe400000006ff */
[----:B------:R-:W-:Y:S02]  /*6c60*/  CS2R R30, SRZ ;  /* 0x00000000001e7805 */ /* 0x000fe4000001ff00 */
[----:B------:R-:W-:Y:S02]  /*6c70*/  ISETP.NE.U32.OR P5, PT, R0, 0x1, !P1 ;  /* 0x000000010000780c */ /* 0x000fe40004fa5470 */
[----:B------:R-:W-:Y:S02]  /*6c80*/  CS2R R28, SRZ ;  /* 0x00000000001c7805 */ /* 0x000fe4000001ff00 */
[----:B------:R-:W-:Y:S02]  /*6c90*/  PLOP3.LUT P2, PT, PT, PT, UP1, 0x80, 0x8 ;  /* 0x000000000008781c */ /* 0x000fe40003f4f018 */
[----:B------:R-:W-:Y:S02]  /*6ca0*/  LEA.HI R25, R22, R22, RZ, 0x1 ;  /* 0x0000001616197211 */ /* 0x000fe400078f08ff */
[----:B------:R-:W-:Y:S02]  /*6cb0*/  LOP3.LUT P4, R50, R45, 0xff, RZ, 0xc0, !PT ;  /* 0x000000ff2d327812 */ /* 0x000fe4000788c0ff */
[----:B------:R-:W-:Y:S02]  /*6cc0*/  SEL R4, RZ, 0xffffffff, P3 ;  /* 0xffffffffff047807 */ /* 0x000fe40001800000 */
[----:B------:R-:W-:Y:S02]  /*6cd0*/  P2R R61, PR, RZ, 0x20 ;  /* 0x00000020ff3d7803 */ /* 0x000fe40000000000 */
[----:B------:R-:W-:Y:S03]  /*6ce0*/  @P5 SHF.L.U32 R0, R63, 0x1f, RZ ;  /* 0x0000001f3f005819 */ /* 0x000fe600000006ff */
[----:B------:R-:W-:Y:S01]  /*6cf0*/  @P2 SEL R4, R5, R4, !P4 ;  /* 0x0000000405042207 */ /* 0x000fe20006000000 */
[----:B------:R1:W3:Y:S03]  /*6d00*/  @P5 SYNCS.PHASECHK.TRANS64.TRYWAIT P1, [R2+URZ+0x1a0], R0 ;  /* 0x0001a000020055a7 */ /* 0x0002e600080211ff */
[----:B------:R-:W-:Y:S04]  /*6d10*/  LOP3.LUT R4, R4, 0x1, RZ, 0xc0, !PT ;  /* 0x0000000104047812 */ /* 0x000fe800078ec0ff */
[----:B------:R-:W-:Y:S04]  /*6d20*/  ISETP.NE.U32.AND P2, PT, R4, 0x1, PT ;  /* 0x000000010400780c */ /* 0x000fe80003f45070 */
[----:B------:R-:W-:Y:S01]  /*6d30*/  P2R R66, PR, RZ, 0x4 ;  /* 0x00000004ff427803 */ /* 0x000fe20000000000 */
[----:B------:R4:W2:Y:S01]  /*6d40*/  SYNCS.PHASECHK.TRANS64.TRYWAIT P0, [R27+URZ+0x200], R3 ;  /* 0x000200031b0075a7 */ /* 0x0008a200080011ff */
[C---:B-1----:R-:W-:Y:S01]  /*6d50*/  IMAD.SHL.U32 R0, R25.reuse, 0x20, RZ ;  /* 0x0000002019007824 */ /* 0x042fe200078e00ff */
[----:B------:R-:W-:Y:S04]  /*6d60*/  LOP3.LUT R25, R25, 0xffe, RZ, 0xc0, !PT ;  /* 0x00000ffe19197812 */ /* 0x000fe800078ec0ff */
[----:B------:R-:W-:Y:S01]  /*6d70*/  LOP3.LUT R0, R0, 0xffffffc0, RZ, 0xc0, !PT ;  /* 0xffffffc000007812 */ /* 0x000fe200078ec0ff */
[----:B------:R-:W-:Y:S04]  /*6d80*/  IMAD.IADD R25, R22, 0x1, -R25 ;  /* 0x0000000116197824 */ /* 0x000fe800078e0a19 */
[----:B------:R-:W-:Y:S04]  /*6d90*/  IMAD.IADD R0, R23, 0x1, R0 ;  /* 0x0000000117007824 */ /* 0x000fe800078e0200 */
[----:B------:R-:W-:Y:S01]  /*6da0*/  IMAD R25, R25, 0x100000, R0 ;  /* 0x0010000019197824 */ /* 0x000fe200078e0200 */
[----:B---3--:R-:W-:Y:S01]  /*6db0*/  @P5 SEL R65, RZ, 0x1, !P1 ;  /* 0x00000001ff415807 */ /* 0x008fe20004800000 */
[----:B----4-:R-:W-:Y:S06]  /*6dc0*/  @!P5 BRA `(.L_x_117) ;  /* 0x000000000068d947 */ /* 0x010fec0003800000 */
[----:B------:R-:W-:Y:S01]  /*6dd0*/  HFMA2 R31, -RZ, RZ, 0, 0 ;  /* 0x00000000ff1f7431 */ /* 0x000fe200000001ff */
[----:B------:R-:W-:Y:S01]  /*6de0*/  ISETP.NE.AND P1, PT, R65, RZ, PT ;  /* 0x000000ff4100720c */ /* 0x000fe20003f25270 */
[----:B------:R-:W-:Y:S01]  /*6df0*/  IMAD.U32 R0, RZ, RZ, UR46 ;  /* 0x0000002eff007e24 */ /* 0x000fe2000f8e00ff */
[----:B------:R-:W-:Y:S11]  /*6e00*/  BSSY B0, `(.L_x_118) ;  /* 0x0000005000007945 */ /* 0x000ff60003800000 */
[----:B------:R-:W-:Y:S05]  /*6e10*/  @P1 BRA `(.L_x_119) ;  /* 0x00000000000c1947 */ /* 0x000fea0003800000 */
[----:B------:R-:W-:Y:S04]  /*6e20*/  SHF.L.U32 R4, R63, 0x1f, RZ ;  /* 0x0000001f3f047819 */ /* 0x000fe800000006ff */
[----:B------:R-:W1:Y:S02]  /*6e30*/  SYNCS.PHASECHK.TRANS64.TRYWAIT P1, [R2+URZ+0x1a0], R4 ;  /* 0x0001a004020075a7 */ /* 0x000e6400080211ff */
[----:B-1----:R-:W-:Y:S05]  /*6e40*/  @!P1 BRA `(.L_x_120) ;  /* 0x0000002400c49947 */ /* 0x002fea0003800000 */
.L_x_119:
[----:B------:R-:W-:Y:S05]  /*6e50*/  BSYNC B0 ;  /* 0x0000000000007941 */ /* 0x000fea0003800000 */
.L_x_118:
[----:B------:R-:W-:Y:S01]  /*6e60*/  ISETP.NE.AND P1, PT, R66, RZ, PT ;  /* 0x000000ff4200720c */ /* 0x000fe20003f25270 */
[----:B------:R-:W-:Y:S01]  /*6e70*/  IMAD.MOV.U32 R30, RZ, RZ, RZ ;  /* 0x000000ffff1e7224 */ /* 0x000fe200078e00ff */
[----:B------:R-:W-:Y:S02]  /*6e80*/  CS2R R28, SRZ ;  /* 0x00000000001c7805 */ /* 0x000fe4000001ff00 */
[----:B------:R-:W-:Y:S02]  /*6e90*/  CS2R R38, SRZ ;  /* 0x0000000000267805 */ /* 0x000fe4000001ff00 */
[----:B------:R-:W-:Y:S07]  /*6ea0*/  CS2R R36, SRZ ;  /* 0x0000000000247805 */ /* 0x000fee000001ff00 */
[----:B-1----:R-:W-:Y:S01]  /*6eb0*/  @P1 IMAD R2, R0, 0x800, R44 ;  /* 0x0000080000021824 */ /* 0x002fe200078e022c */
[----:B------:R-:W-:Y:S05]  /*6ec0*/  @P1 WARPSYNC.ALL ;  /* 0x0000000000001948 */ /* 0x000fea0003800000 */
[----:B------:R-:W-:Y:S01]  /*6ed0*/  @P1 LEA R2, R2, UR44, 0x1 ;  /* 0x0000002c02021c11 */ /* 0x000fe2000f8e08ff */
[----:B------:R-:W-:Y:S04]  /*6ee0*/  UIADD3 UR4, UPT, UPT, UR46, 0x1, URZ ;  /* 0x000000012e047890 */ /* 0x000fe8000fffe0ff */
[----:B------:R1:W3:Y:S01]  /*6ef0*/  @P1 LDSM.16.M88.4 R28, [R2+0x400] ;  /* 0x00040000021c183b */ /* 0x0002e20000000200 */
[----:B------:R-:W-:Y:S01]  /*6f00*/  UISETP.NE.AND UP0, UPT, UR4, 0x3, UPT ;  /* 0x000000030400788c */ /* 0x000fe2000bf05270 */
[----:B------:R-:W-:Y:S03]  /*6f10*/  @P1 IMAD R0, R54, 0x2, R2 ;  /* 0x0000000236001824 */ /* 0x000fe600078e0202 */
[----:B------:R-:W-:Y:S02]  /*6f20*/  USEL UR5, URZ, 0x1, UP0 ;  /* 0x00000001ff057887 */ /* 0x000fe40008000000 */
[----:B------:R1:W4:Y:S01]  /*6f30*/  @P1 LDSM.16.M88.4 R36, [R0+0x400] ;  /* 0x000400000024183b */ /* 0x0003220000000200 */
[----:B------:R-:W-:Y:S03]  /*6f40*/  USEL UR4, UR4, URZ, UP0 ;  /* 0x000000ff04047287 */ /* 0x000fe60008000000 */
[----:B------:R-:W-:Y:S03]  /*6f50*/  LOP3.LUT R63, R63, UR5, RZ, 0x3c, !PT ;  /* 0x000000053f3f7c12 */ /* 0x000fe6000f8e3cff */
[----:B------:R-:W-:Y:S02]  /*6f60*/  IMAD.U32 R64, RZ, RZ, UR4 ;  /* 0x00000004ff407e24 */ /* 0x000fe4000f8e00ff */
.L_x_117:
[----:B------:R-:W-:Y:S05]  /*6f70*/  BSYNC B1 ;  /* 0x0000000000017941 */ /* 0x000fea0003800000 */
.L_x_116:
[----:B-1----:R-:W-:Y:S04]  /*6f80*/  SHF.R.U32.HI R0, RZ, 0x15, R25 ;  /* 0x00000015ff007819 */ /* 0x002fe80000011619 */
[----:B------:R-:W-:Y:S01]  /*6f90*/  LOP3.LUT P1, RZ, R0, 0x3, R46, 0x48, !PT ;  /* 0x0000000300ff7812 */ /* 0x000fe2000782482e */
[----:B------:R-:W-:Y:S01]  /*6fa0*/  @!UPT UIADD3 URZ, UPT, UPT, URZ, URZ, URZ ;  /* 0x000000fffffff290 */ /* 0x000fe2000fffe0ff */
[----:B--2---:R-:W-:Y:S11]  /*6fb0*/  @P0 BRA `(.L_x_121) ;  /* 0x0000000000080947 */ /* 0x004ff60003800000 */
[----:B------:R-:W1:Y:S02]  /*6fc0*/  SYNCS.PHASECHK.TRANS64.TRYWAIT P0, [R27+URZ+0x200], R3 ;  /* 0x000200031b0075a7 */ /* 0x000e6400080011ff */
[----:B-1----:R-:W-:Y:S05]  /*6fd0*/  @!P0 BRA `(.L_x_122) ;  /* 0x0000002400748947 */ /* 0x002fea0003800000 */
.L_x_121:
[----:B------:R-:W-:Y:S05]  /*6fe0*/  @!P1 BRA `(.L_x_123) ;  /* 0x0000000000409947 */ /* 0x000fea0003800000 */
[----:B------:R-:W2:Y:S01]  /*6ff0*/  LDCU.64 UR8, c[0x4][0x70] ;  /* 0x01000e00ff0877ac */ /* 0x000ea20008000a00 */
[----:B-1----:R-:W-:Y:S01]  /*7000*/  MOV R3, 0x0 ;  /* 0x0000000000037802 */ /* 0x002fe20000000f00 */
[----:B------:R-:W-:Y:S02]  /*7010*/  HFMA2 R12, -RZ, RZ, 0, 5.9604644775390625e-08 ;  /* 0x00000001ff0c7431 */ /* 0x000fe400000001ff */
[----:B------:R-:W-:Y:S02]  /*7020*/  IMAD.MOV.U32 R8, RZ, RZ, 0x192 ;  /* 0x00000192ff087424 */ /* 0x000fe400078e00ff */
[----:B------:R-:W-:Y:S01]  /*7030*/  IMAD.MOV.U32 R13, RZ, RZ, RZ ;  /* 0x000000ffff0d7224 */ /* 0x000fe200078e00ff */
[----:B------:R-:W1:Y:S01]  /*7040*/  LDCU.64 UR6, c[0x4][0x78] ;  /* 0x01000f00ff0677ac */ /* 0x000e620008000a00 */
[----:B------:R-:W3:Y:S01]  /*7050*/  LDC.64 R2, c[0x4][R3] ;  /* 0x0100000003027b82 */ /* 0x000ee20000000a00 */
[----:B------:R-:W5:Y:S01]  /*7060*/  LDCU.64 UR4, c[0x4][0x10] ;  /* 0x01000200ff0477ac */ /* 0x000f620008000a00 */
[----:B--2---:R-:W-:Y:S01]  /*7070*/  MOV R5, UR9 ;  /* 0x0000000900057c02 */ /* 0x004fe20008000f00 */
[----:B------:R-:W-:Y:S01]  /*7080*/  IMAD.U32 R4, RZ, RZ, UR8 ;  /* 0x00000008ff047e24 */ /* 0x000fe2000f8e00ff */
[----:B-1----:R-:W-:Y:S01]  /*7090*/  MOV R7, UR7 ;  /* 0x0000000700077c02 */ /* 0x002fe20008000f00 */
[----:B------:R-:W-:Y:S01]  /*70a0*/  IMAD.U32 R6, RZ, RZ, UR6 ;  /* 0x00000006ff067e24 */ /* 0x000fe2000f8e00ff */
[----:B-----5:R-:W-:Y:S01]  /*70b0*/  MOV R11, UR5 ;  /* 0x00000005000b7c02 */ /* 0x020fe20008000f00 */
[----:B------:R-:W-:Y:S02]  /*70c0*/  IMAD.U32 R10, RZ, RZ, UR4 ;  /* 0x00000004ff0a7e24 */ /* 0x000fe4000f8e00ff */
[----:B------:R-:W-:Y:S07]  /*70d0*/  LEPC R20, `(.L_x_123) ;  /* 0x000000001014794e */ /* 0x000fee0000000000 */
[----:B---34-:R-:W-:Y:S05]  /*70e0*/  CALL.ABS.NOINC R2 ;  /* 0x0000000002007343 */ /* 0x018fea0003c00000 */
.L_x_123:
[----:B------:R-:W-:Y:S05]  /*70f0*/  WARPSYNC.ALL ;  /* 0x0000000000007948 */ /* 0x000fea0003800000 */
[----:B------:R-:W-:Y:S01]  /*7100*/  R2UR UR4, R25 ;  /* 0x00000000190472ca */ /* 0x000fe200000e0000 */
[----:B-1-3--:R-:W-:Y:S01]  /*7110*/  HADD2.F32 R3, -RZ, R28.H0_H0 ;  /* 0x2000001cff037230 */ /* 0x00afe20000004100 */
[----:B------:R-:W-:Y:S01]  /*7120*/  SHF.L.U32 R62, R54, 0x1, RZ ;  /* 0x00000001363e7819 */ /* 0x000fe200000006ff */
[----:B------:R-:W-:Y:S01]  /*7130*/  HADD2.F32 R20, -RZ, R30.H0_H0 ;  /* 0x2000001eff147230 */ /* 0x000fe20000004100 */
[----:B------:R-:W-:Y:S01]  /*7140*/  ISETP.NE.AND P0, PT, R55, RZ, PT ;  /* 0x000000ff3700720c */ /* 0x000fe20003f05270 */
[----:B------:R-:W-:Y:S08]  /*7150*/  BSSY.RECONVERGENT B0, `(.L_x_124) ;  /* 0x000004e000007945 */ /* 0x000ff00003800200 */
[----:B------:R-:W1:Y:S02]  /*7160*/  LDTM.16dp256bit.x4 R4, tmem[UR4] ;  /* 0x00000004000479ee */ /* 0x000e640008120000 */
[C---:B-1----:R-:W-:Y:S01]  /*7170*/  FMUL R0, R24.reuse, R4 ;  /* 0x0000000418007220 */ /* 0x042fe20000400000 */
[----:B------:R-:W-:Y:S02]  /*7180*/  HADD2.F32 R4, -RZ, R28.H1_H1 ;  /* 0x3000001cff047230 */ /* 0x000fe40000004100 */
[----:B------:R-:W-:Y:S01]  /*7190*/  FMUL R2, R24, R5 ;  /* 0x0000000518027220 */ /* 0x000fe20000400000 */
[--C-:B------:R-:W-:Y:S02]  /*71a0*/  HADD2.F32 R5, -RZ, R29.reuse.H0_H0 ;  /* 0x2000001dff057230 */ /* 0x100fe40000004100 */
[----:B------:R-:W-:Y:S01]  /*71b0*/  FFMA R0, R26, R3, R0 ;  /* 0x000000031a007223 */ /* 0x000fe20000000000 */
[----:B------:R-:W-:Y:S01]  /*71c0*/  FMUL R3, R24, R6 ;  /* 0x0000000618037220 */ /* 0x000fe20000400000 */
[----:B------:R-:W-:Y:S02]  /*71d0*/  HADD2.F32 R6, -RZ, R29.H1_H1 ;  /* 0x3000001dff067230 */ /* 0x000fe40000004100 */
[----:B------:R-:W-:Y:S01]  /*71e0*/  FFMA R2, R26, R4, R2 ;  /* 0x000000041a027223 */ /* 0x000fe20000000002 */
[----:B------:R-:W-:Y:S01]  /*71f0*/  FMUL R7, R24, R7 ;  /* 0x0000000718077220 */ /* 0x000fe20000400000 */
[----:B------:R-:W-:Y:S01]  /*7200*/  FFMA R3, R26, R5, R3 ;  /* 0x000000051a037223 */ /* 0x000fe20000000003 */
[C---:B------:R-:W-:Y:S01]  /*7210*/  FMUL R4, R24.reuse, R8 ;  /* 0x0000000818047220 */ /* 0x040fe20000400000 */
[----:B------:R-:W-:Y:S01]  /*7220*/  FMUL R5, R24, R9 ;  /* 0x0000000918057220 */ /* 0x000fe20000400000 */
[----:B------:R-:W-:Y:S01]  /*7230*/  F2FP.F16.F32.PACK_AB R32, R2, R0 ;  /* 0x000000000220723e */ /* 0x000fe200000000ff */
[C---:B------:R-:W-:Y:S01]  /*7240*/  FFMA R7, R26.reuse, R6, R7 ;  /* 0x000000061a077223 */ /* 0x040fe20000000007 */
[----:B------:R-:W-:Y:S02]  /*7250*/  HADD2.F32 R0, -RZ, R30.H1_H1 ;  /* 0x3000001eff007230 */ /* 0x000fe40000004100 */
[----:B------:R-:W-:Y:S01]  /*7260*/  FFMA R4, R26, R20, R4 ;  /* 0x000000141a047223 */ /* 0x000fe20000000004 */
[--C-:B------:R-:W-:Y:S02]  /*7270*/  HADD2.F32 R2, -RZ, R31.reuse.H0_H0 ;  /* 0x2000001fff027230 */ /* 0x100fe40000004100 */
[----:B------:R-:W-:Y:S01]  /*7280*/  FMUL R6, R24, R10 ;  /* 0x0000000a18067220 */ /* 0x000fe20000400000 */
[----:B------:R-:W-:Y:S01]  /*7290*/  F2FP.F16.F32.PACK_AB R33, R7, R3 ;  /* 0x000000030721723e */ /* 0x000fe200000000ff */
[----:B------:R-:W-:Y:S02]  /*72a0*/  HADD2.F32 R3, -RZ, R31.H1_H1 ;  /* 0x3000001fff037230 */ /* 0x000fe40000004100 */
[----:B------:R-:W-:Y:S01]  /*72b0*/  FFMA R5, R26, R0, R5 ;  /* 0x000000001a057223 */ /* 0x000fe20000000005 */
[C---:B------:R-:W-:Y:S01]  /*72c0*/  FMUL R11, R24.reuse, R11 ;  /* 0x0000000b180b7220 */ /* 0x040fe20000400000 */
[--C-:B----4-:R-:W-:Y:S02]  /*72d0*/  HADD2.F32 R7, -RZ, R36.reuse.H0_H0 ;  /* 0x20000024ff077230 */ /* 0x110fe40000004100 */
[C---:B------:R-:W-:Y:S01]  /*72e0*/  FMUL R8, R24.reuse, R12 ;  /* 0x0000000c18087220 */ /* 0x040fe20000400000 */
[----:B------:R-:W-:Y:S02]  /*72f0*/  HADD2.F32 R0, -RZ, R36.H1_H1 ;  /* 0x30000024ff007230 */ /* 0x000fe40000004100 */
[----:B------:R-:W-:Y:S01]  /*7300*/  FMUL R9, R24, R13 ;  /* 0x0000000d18097220 */ /* 0x000fe20000400000 */
[C---:B------:R-:W-:Y:S01]  /*7310*/  FFMA R6, R26.reuse, R2, R6 ;  /* 0x000000021a067223 */ /* 0x040fe20000000006 */
[C---:B------:R-:W-:Y:S01]  /*7320*/  FFMA R11, R26.reuse, R3, R11 ;  /* 0x000000031a0b7223 */ /* 0x040fe2000000000b */
[C---:B------:R-:W-:Y:S01]  /*7330*/  FFMA R8, R26.reuse, R7, R8 ;  /* 0x000000071a087223 */ /* 0x040fe20000000008 */
[----:B------:R-:W-:Y:S01]  /*7340*/  FFMA R9, R26, R0, R9 ;  /* 0x000000001a097223 */ /* 0x000fe20000000009 */
[--C-:B------:R-:W-:Y:S02]  /*7350*/  HADD2.F32 R2, -RZ, R37.reuse.H0_H0 ;  /* 0x20000025ff027230 */ /* 0x100fe40000004100 */
[C---:B------:R-:W-:Y:S01]  /*7360*/  FMUL R10, R24.reuse, R14 ;  /* 0x0000000e180a7220 */ /* 0x040fe20000400000 */
[----:B------:R-:W-:Y:S02]  /*7370*/  HADD2.F32 R0, -RZ, R37.H1_H1 ;  /* 0x30000025ff007230 */ /* 0x000fe40000004100 */
[----:B------:R-:W-:Y:S01]  /*7380*/  FMUL R15, R24, R15 ;  /* 0x0000000f180f7220 */ /* 0x000fe20000400000 */
[----:B------:R-:W-:Y:S01]  /*7390*/  F2FP.F16.F32.PACK_AB R34, R5, R4 ;  /* 0x000000040522723e */ /* 0x000fe200000000ff */
[----:B------:R-:W-:Y:S01]  /*73a0*/  FFMA R10, R26, R2, R10 ;  /* 0x000000021a0a7223 */ /* 0x000fe2000000000a */
[----:B------:R-:W-:Y:S01]  /*73b0*/  FMUL R12, R24, R16 ;  /* 0x00000010180c7220 */ /* 0x000fe20000400000 */
[----:B------:R-:W-:Y:S01]  /*73c0*/  FFMA R15, R26, R0, R15 ;  /* 0x000000001a0f7223 */ /* 0x000fe2000000000f */
[--C-:B------:R-:W-:Y:S01]  /*73d0*/  HADD2.F32 R0, -RZ, R38.reuse.H0_H0 ;  /* 0x20000026ff007230 */ /* 0x100fe20000004100 */
[----:B------:R-:W-:Y:S01]  /*73e0*/  MOV R5, UR46 ;  /* 0x0000002e00057c02 */ /* 0x000fe20008000f00 */
[----:B------:R-:W-:Y:S02]  /*73f0*/  HADD2.F32 R2, -RZ, R38.H1_H1 ;  /* 0x30000026ff027230 */ /* 0x000fe40000004100 */
[C---:B------:R-:W-:Y:S01]  /*7400*/  FMUL R13, R24.reuse, R17 ;  /* 0x00000011180d7220 */ /* 0x040fe20000400000 */
[--C-:B------:R-:W-:Y:S02]  /*7410*/  HADD2.F32 R3, -RZ, R39.reuse.H0_H0 ;  /* 0x20000027ff037230 */ /* 0x100fe40000004100 */
[C---:B------:R-:W-:Y:S01]  /*7420*/  FMUL R14, R24.reuse, R18 ;  /* 0x00000012180e7220 */ /* 0x040fe20000400000 */
[----:B------:R-:W-:Y:S02]  /*7430*/  HADD2.F32 R4, -RZ, R39.H1_H1 ;  /* 0x30000027ff047230 */ /* 0x000fe40000004100 */
[----:B------:R-:W-:Y:S01]  /*7440*/  FMUL R19, R24, R19 ;  /* 0x0000001318137220 */ /* 0x000fe20000400000 */
[C---:B------:R-:W-:Y:S01]  /*7450*/  FFMA R12, R26.reuse, R0, R12 ;  /* 0x000000001a0c7223 */ /* 0x040fe2000000000c */
[----:B------:R-:W-:Y:S01]  /*7460*/  LEA R5, R5, R44, 0xb ;  /* 0x0000002c05057211 */ /* 0x000fe200078e58ff */
[C---:B------:R-:W-:Y:S01]  /*7470*/  FFMA R13, R26.reuse, R2, R13 ;  /* 0x000000021a0d7223 */ /* 0x040fe2000000000d */
[C---:B------:R-:W-:Y:S01]  /*7480*/  FFMA R14, R26.reuse, R3, R14 ;  /* 0x000000031a0e7223 */ /* 0x040fe2000000000e */
[----:B------:R-:W-:Y:S01]  /*7490*/  FFMA R19, R26, R4, R19 ;  /* 0x000000041a137223 */ /* 0x000fe20000000013 */
[----:B------:R-:W-:Y:S02]  /*74a0*/  F2FP.F16.F32.PACK_AB R35, R11, R6 ;  /* 0x000000060b23723e */ /* 0x000fe400000000ff */
[----:B------:R-:W-:Y:S02]  /*74b0*/  LEA R5, R5, UR44, 0x1 ;  /* 0x0000002c05057c11 */ /* 0x000fe4000f8e08ff */
[----:B------:R-:W-:Y:S02]  /*74c0*/  F2FP.F16.F32.PACK_AB R8, R9, R8 ;  /* 0x000000080908723e */ /* 0x000fe400000000ff */
[----:B------:R-:W-:Y:S01]  /*74d0*/  F2FP.F16.F32.PACK_AB R9, R15, R10 ;  /* 0x0000000a0f09723e */ /* 0x000fe200000000ff */
[----:B------:R1:W-:Y:S01]  /*74e0*/  STSM.16.M88.4 [R5+0x400], R32 ;  /* 0x0004002005007844 */ /* 0x0003e20000000200 */
[----:B------:R-:W-:Y:S02]  /*74f0*/  F2FP.F16.F32.PACK_AB R10, R13, R12 ;  /* 0x0000000c0d0a723e */ /* 0x000fe400000000ff */
[----:B------:R-:W-:Y:S02]  /*7500*/  F2FP.F16.F32.PACK_AB R11, R19, R14 ;  /* 0x0000000e130b723e */ /* 0x000fe400000000ff */
[----:B------:R-:W-:Y:S05]  /*7510*/  IADD3 R0, PT, PT, R62, 0x400, R5 ;  /* 0x000004003e007810 */ /* 0x000fea0007ffe005 */
[----:B------:R1:W-:Y:S01]  /*7520*/  STSM.16.M88.4 [R0], R8 ;  /* 0x0000000800007844 */ /* 0x0003e20000000200 */
[----:B------:R-:W-:Y:S01]  /*7530*/  @!PT LDS RZ, [RZ] ;  /* 0x00000000fffff984 */ /* 0x000fe20000000800 */
[----:B------:R-:W-:Y:S01]  /*7540*/  @!PT LDS RZ, [RZ] ;  /* 0x00000000fffff984 */ /* 0x000fe20000000800 */
[----:B------:R-:W-:Y:S01]  /*7550*/  @!PT LDS RZ, [RZ] ;  /* 0x00000000fffff984 */ /* 0x000fe20000000800 */
[----:B------:R-:W-:Y:S01]  /*7560*/  @!PT LDS RZ, [RZ] ;  /* 0x00000000fffff984 */ /* 0x000fe20000000800 */
[----:B------:R2:W-:Y:S07]  /*7570*/  MEMBAR.ALL.CTA ;  /* 0x0000000000007992 */ /* 0x0005ee0000008000 */
[----:B--2---:R-:W2:Y:S02]  /*7580*/  FENCE.VIEW.ASYNC.S ;  /* 0x00000000000073c6 */ /* 0x004ea40000000000 */
[----:B--2---:R-:W-:Y:S06]  /*7590*/  BAR.SYNC.DEFER_BLOCKING 0x1, 0x80 ;  /* 0x0042000000007b1d */ /* 0x004fec0000010000 */
[----:B------:R-:W-:Y:S05]  /*75a0*/  @P0 BRA `(.L_x_125) ;  /* 0x0000000000200947 */ /* 0x000fea0003800000 */
[----:B------:R-:W2:Y:S01]  /*75b0*/  LDCU.64 UR6, c[0x0][0x348] ;  /* 0x00006900ff0677ac */ /* 0x000ea20008000a00 */
[----:B------:R-:W-:Y:S01]  /*75c0*/  ULEA UR5, UR46, UR44, 0xc ;  /* 0x0000002c2e057291 */ /* 0x000fe2000f8e60ff */
[----:B------:R-:W-:Y:S03]  /*75d0*/  UMOV UR51, UR36 ;  /* 0x0000002400337c82 */ /* 0x000fe60008000000 */
[----:B------:R-:W-:Y:S02]  /*75e0*/  UIADD3 UR48, UPT, UPT, UR5, 0x400, URZ ;  /* 0x0000040005307890 */ /* 0x000fe4000fffe0ff */
[----:B--2---:R-:W-:Y:S04]  /*75f0*/  UIADD3 UR4, UP0, UPT, UR6, 0x680, URZ ;  /* 0x0000068006047890 */ /* 0x004fe8000ff1e0ff */
[----:B------:R-:W-:Y:S09]  /*7600*/  UIADD3.X UR5, UPT, UPT, URZ, UR7, URZ, UP0, !UPT ;  /* 0x00000007ff057290 */ /* 0x000ff200087fe4ff */
[----:B------:R2:W-:Y:S02]  /*7610*/  UTMASTG.3D [UR48], [UR4] ;  /* 0x00000030040073b5 */ /* 0x0005e40008010000 */
[----:B--2---:R0:W-:Y:S02]  /*7620*/  UTMACMDFLUSH ;  /* 0x00000000000079b7 */ /* 0x0041e40000000000 */
.L_x_125:
[----:B------:R-:W-:Y:S05]  /*7630*/  BSYNC.RECONVERGENT B0 ;  /* 0x0000000000007941 */ /* 0x000fea0003800200 */
.L_x_124:
[----:B------:R-:W-:Y:S01]  /*7640*/  UIADD3 UR47, UPT, UPT, UR46, 0x1, URZ ;  /* 0x000000012e2f7890 */ /* 0x000fe2000fffe0ff */
[----:B------:R-:W-:Y:S03]  /*7650*/  BSSY.RECONVERGENT B0, `(.L_x_126) ;  /* 0x0000005000007945 */ /* 0x000fe60003800200 */
[----:B------:R-:W-:Y:S04]  /*7660*/  UISETP.NE.AND UP0, UPT, UR47, 0x3, UPT ;  /* 0x000000032f00788c */ /* 0x000fe8000bf05270 */
[----:B------:R-:W-:Y:S01]  /*7670*/  USEL UR45, UR47, URZ, UP0 ;  /* 0x000000ff2f2d7287 */ /* 0x000fe20008000000 */
[----:B------:R-:W-:Y:S11]  /*7680*/  @P0 BRA `(.L_x_127) ;  /* 0x0000000000040947 */ /* 0x000ff60003800000 */
[----:B------:R-:W-:Y:S04]  /*7690*/  DEPBAR.LE SB0, 0x1 ;  /* 0x000080400000791a */ /* 0x000fe80000000000 */
.L_x_127:
[----:B------:R-:W-:Y:S05]  /*76a0*/  BSYNC.RECONVERGENT B0 ;  /* 0x0000000000007941 */ /* 0x000fea0003800200 */
.L_x_126:
[----:B------:R-:W-:Y:S01]  /*76b0*/  BAR.SYNC.DEFER_BLOCKING 0x1, 0x80 ;  /* 0x0042000000007b1d */ /* 0x000fe20000010000 */
[----:B------:R-:W-:Y:S01]  /*76c0*/  ISETP.NE.AND P1, PT, R61, RZ, PT ;  /* 0x000000ff3d00720c */ /* 0x000fe20003f25270 */
[----:B------:R-:W-:Y:S01]  /*76d0*/  UISETP.NE.AND UP0, UPT, UR53, URZ, UPT ;  /* 0x000000ff3500728c */ /* 0x000fe2000bf05270 */
[----:B------:R-:W-:Y:S11]  /*76e0*/  LEA R2, R64, UR44, 0x3 ;  /* 0x0000002c40027c11 */ /* 0x000ff6000f8e18ff */
[----:B------:R-:W-:Y:S01]  /*76f0*/  @P1 SHF.L.U32 R3, R63, 0x1f, RZ ;  /* 0x0000001f3f031819 */ /* 0x000fe200000006ff */
[----:B------:R-:W-:Y:S06]  /*7700*/  BRA.U !UP0, `(.L_x_128) ;  /* 0x0000000108247547 */ /* 0x000fec000b800000 */
[----:B------:R-:W-:Y:S01]  /*7710*/  IMAD.U32 R4, RZ, RZ, UR52 ;  /* 0x00000034ff047e24 */ /* 0x000fe2000f8e00ff */
[----:B-1----:R-:W-:Y:S01]  /*7720*/  MOV R0, UR54 ;  /* 0x0000003600007c02 */ /* 0x002fe20008000f00 */
[----:B------:R-:W-:Y:S03]  /*7730*/  UIADD3 UR4, UPT, UPT, UR52, 0x1, URZ ;  /* 0x0000000134047890 */ /* 0x000fe6000fffe0ff */
[----:B------:R-:W-:Y:S01]  /*7740*/  @P1 LEA R4, R4, UR44, 0x3 ;  /* 0x0000002c04041c11 */ /* 0x000fe2000f8e18ff */
[----:B------:R-:W-:Y:S04]  /*7750*/  UISETP.NE.AND UP0, UPT, UR4, 0x3, UPT ;  /* 0x000000030400788c */ /* 0x000fe8000bf05270 */
[----:B------:R-:W-:Y:S01]  /*7760*/  @P1 VIADD R4, R4, 0x1b8 ;  /* 0x000001b804041836 */ /* 0x000fe20000000000 */
[----:B------:R-:W-:Y:S04]  /*7770*/  USEL UR52, UR4, URZ, UP0 ;  /* 0x000000ff04347287 */ /* 0x000fe80008000000 */
[----:B------:R-:W-:Y:S04]  /*7780*/  @P1 PRMT R0, R0, 0x654, R4 ;  /* 0x0000065400001816 */ /* 0x000fe80000000004 */
[----:B------:R2:W-:Y:S04]  /*7790*/  @P1 SYNCS.ARRIVE.TRANS64.RED.A1T0 RZ, [R0+URZ], RZ ;  /* 0x000000ff00ff19a7 */ /* 0x0005e800081004ff */
.L_x_128:
[----:B------:R-:W3:Y:S01]  /*77a0*/  @P1 SYNCS.PHASECHK.TRANS64.TRYWAIT P0, [R2+URZ+0x1a0], R3 ;  /* 0x0001a003020015a7 */ /* 0x000ee200080011ff */
[----:B------:R-:W-:Y:S01]  /*77b0*/  BSSY B1, `(.L_x_129) ;  /* 0x0000013000017945 */ /* 0x000fe20003800000 */
[----:B---3--:R-:W-:Y:S03]  /*77c0*/  @P1 SEL R65, RZ, 0x1, !P0 ;  /* 0x00000001ff411807 */ /* 0x008fe60004000000 */
[----:B------:R-:W-:Y:S05]  /*77d0*/  @!P1 BRA `(.L_x_130) ;  /* 0x0000000000409947 */ /* 0x000fea0003800000 */
[----:B------:R-:W-:Y:S01]  /*77e0*/  ISETP.NE.AND P1, PT, R66, RZ, PT ;  /* 0x000000ff4200720c */ /* 0x000fe20003f25270 */
[----:B------:R-:W-:Y:S01]  /*77f0*/  BSSY B0, `(.L_x_131) ;  /* 0x0000009000007945 */ /* 0x000fe20003800000 */
[----:B------:R-:W-:Y:S11]  /*7800*/  ISETP.NE.AND P0, PT, R65, RZ, PT ;  /* 0x000000ff4100720c */ /* 0x000ff60003f05270 */
[----:B------:R-:W-:Y:S05]  /*7810*/  @P1 IMAD R3, R64, 0x800, R44 ;  /* 0x0000080040031824 */ /* 0x000fea00078e022c */
[----:B------:R-:W-:Y:S05]  /*7820*/  @P1 LEA R3, R3, UR44, 0x1 ;  /* 0x0000002c03031c11 */ /* 0x000fea000f8e08ff */
[----:B-12---:R-:W-:Y:S01]  /*7830*/  @P1 IMAD.IADD R0, R62, 0x1, R3 ;  /* 0x000000013e001824 */ /* 0x006fe200078e0203 */
[----:B------:R-:W-:Y:S06]  /*7840*/  @P0 BRA `(.L_x_132) ;  /* 0x00000000000c0947 */ /* 0x000fec0003800000 */
[----:B------:R-:W-:Y:S04]  /*7850*/  SHF.L.U32 R63, R63, 0x1f, RZ ;  /* 0x0000001f3f3f7819 */ /* 0x000fe800000006ff */
[----:B------:R-:W1:Y:S02]  /*7860*/  SYNCS.PHASECHK.TRANS64.TRYWAIT P0, [R2+URZ+0x1a0], R63 ;  /* 0x0001a03f020075a7 */ /* 0x000e6400080011ff */
[----:B-1----:R-:W-:Y:S05]  /*7870*/  @!P0 BRA `(.L_x_133) ;  /* 0x0000001c00608947 */ /* 0x002fea0003800000 */
.L_x_132:
[----:B------:R-:W-:Y:S05]  /*7880*/  BSYNC B0 ;  /* 0x0000000000007941 */ /* 0x000fea0003800000 */
.L_x_131:
[----:B------:R-:W-:Y:S11]  /*7890*/  ISETP.NE.AND P0, PT, R66, RZ, PT ;  /* 0x000000ff4200720c */ /* 0x000ff60003f05270 */
[----:B------:R-:W-:Y:S02]  /*78a0*/  @!UPT UIADD3 URZ, UPT, UPT, URZ, URZ, URZ ;  /* 0x000000fffffff290 */ /* 0x000fe4000fffe0ff */
[----:B------:R-:W-:Y:S05]  /*78b0*/  @P0 WARPSYNC.ALL ;  /* 0x0000000000000948 */ /* 0x000fea0003800000 */
[----:B------:R3:W4:Y:S04]  /*78c0*/  @P0 LDSM.16.M88.4 R28, [R3+0x400] ;  /* 0x00040000031c083b */ /* 0x0007280000000200 */
[----:B------:R3:W2:Y:S02]  /*78d0*/  @P0 LDSM.16.M88.4 R36, [R0+0x400] ;  /* 0x000400000024083b */ /* 0x0006a40000000200 */
.L_x_130:
[----:B------:R-:W-:Y:S05]  /*78e0*/  BSYNC B1 ;  /* 0x0000000000017941 */ /* 0x000fea0003800000 */
.L_x_129:
[----:B-123--:R-:W-:Y:S05]  /*78f0*/  VIADD R0, R25, 0x20 ;  /* 0x0000002019007836 */ /* 0x00efea0000000000 */
[----:B------:R-:W-:Y:S04]  /*7900*/  SHF.R.U32.HI R0, RZ, 0x15, R0 ;  /* 0x00000015ff007819 */ /* 0x000fe80000011600 */
[----:B------:R-:W-:Y:S11]  /*7910*/  LOP3.LUT P0, RZ, R0, 0x3, R46, 0x48, !PT ;  /* 0x0000000300ff7812 */ /* 0x000ff6000780482e */
[----:B------:R-:W-:Y:S02]  /*7920*/  @!UPT UIADD3 URZ, UPT, UPT, URZ, URZ, URZ ;  /* 0x000000fffffff290 */ /* 0x000fe4000fffe0ff */
[----:B------:R-:W-:Y:S05]  /*7930*/  @!P0 BRA `(.L_x_134) ;  /* 0x0000000000408947 */ /* 0x000fea0003800000 */
[----:B------:R-:W1:Y:S01]  /*7940*/  LDCU.64 UR8, c[0x4][0x70] ;  /* 0x01000e00ff0877ac */ /* 0x000e620008000a00 */
[----:B------:R-:W-:Y:S01]  /*7950*/  MOV R3, 0x0 ;  /* 0x0000000000037802 */ /* 0x000fe20000000f00 */
[----:B------:R-:W-:Y:S02]  /*7960*/  HFMA2 R12, -RZ, RZ, 0, 5.9604644775390625e-08 ;  /* 0x00000001ff0c7431 */ /* 0x000fe400000001ff */
[----:B------:R-:W-:Y:S02]  /*7970*/  IMAD.MOV.U32 R8, RZ, RZ, 0x192 ;  /* 0x00000192ff087424 */ /* 0x000fe400078e00ff */
[----:B------:R-:W-:Y:S01]  /*7980*/  IMAD.MOV.U32 R13, RZ, RZ, RZ ;  /* 0x000000ffff0d7224 */ /* 0x000fe200078e00ff */
[----:B------:R-:W2:Y:S01]  /*7990*/  LDCU.64 UR6, c[0x4][0x78] ;  /* 0x01000f00ff0677ac */ /* 0x000ea20008000a00 */
[----:B------:R-:W3:Y:S01]  /*79a0*/  LDC.64 R2, c[0x4][R3] ;  /* 0x0100000003027b82 */ /* 0x000ee20000000a00 */
[----:B------:R-:W5:Y:S01]  /*79b0*/  LDCU.64 UR4, c[0x4][0x10] ;  /* 0x01000200ff0477ac */ /* 0x000f620008000a00 */
[----:B-1----:R-:W-:Y:S01]  /*79c0*/  MOV R5, UR9 ;  /* 0x0000000900057c02 */ /* 0x002fe20008000f00 */
[----:B------:R-:W-:Y:S01]  /*79d0*/  IMAD.U32 R4, RZ, RZ, UR8 ;  /* 0x00000008ff047e24 */ /* 0x000fe2000f8e00ff */
[----:B--2---:R-:W-:Y:S01]  /*79e0*/  MOV R7, UR7 ;  /* 0x0000000700077c02 */ /* 0x004fe20008000f00 */
[----:B------:R-:W-:Y:S01]  /*79f0*/  IMAD.U32 R6, RZ, RZ, UR6 ;  /* 0x00000006ff067e24 */ /* 0x000fe2000f8e00ff */
[----:B-----5:R-:W-:Y:S01]  /*7a00*/  MOV R11, UR5 ;  /* 0x00000005000b7c02 */ /* 0x020fe20008000f00 */
[----:B------:R-:W-:Y:S02]  /*7a10*/  IMAD.U32 R10, RZ, RZ, UR4 ;  /* 0x00000004ff0a7e24 */ /* 0x000fe4000f8e00ff */
[----:B------:R-:W-:Y:S07]  /*7a20*/  LEPC R20, `(.L_x_134) ;  /* 0x000000001014794e */ /* 0x000fee0000000000 */
[----:B---34-:R-:W-:Y:S05]  /*7a30*/  CALL.ABS.NOINC R2 ;  /* 0x0000000002007343 */ /* 0x018fea0003c00000 */
.L_x_134:
[----:B------:R-:W-:Y:S01]  /*7a40*/  ISETP.NE.AND P0, PT, R55, RZ, PT ;  /* 0x000000ff3700720c */ /* 0x000fe20003f05270 */
[----:B------:R-:W-:Y:S05]  /*7a50*/  WARPSYNC.ALL ;  /* 0x0000000000007948 */ /* 0x000fea0003800000 */
[----:B------:R-:W-:Y:S01]  /*7a60*/  R2UR UR4, R25 ;  /* 0x00000000190472ca */ /* 0x000fe200000e0000 */
[--C-:B----4-:R-:W-:Y:S01]  /*7a70*/  HADD2.F32 R20, -RZ, R28.reuse.H0_H0 ;  /* 0x2000001cff147230 */ /* 0x110fe20000004100 */
[----:B------:R-:W-:Y:S01]  /*7a80*/  BSSY.RECONVERGENT B0, `(.L_x_135) ;  /* 0x0000056000007945 */ /* 0x000fe20003800200 */
[----:B------:R-:W-:Y:S02]  /*7a90*/  HADD2.F32 R21, -RZ, R28.H1_H1 ;  /* 0x3000001cff157230 */ /* 0x000fe40000004100 */
[--C-:B------:R-:W-:Y:S02]  /*7aa0*/  HADD2.F32 R25, -RZ, R29.reuse.H0_H0 ;  /* 0x2000001dff197230 */ /* 0x100fe40000004100 */
[----:B------:R-:W-:Y:S02]  /*7ab0*/  HADD2.F32 R28, -RZ, R30.H0_H0 ;  /* 0x2000001eff1c7230 */ /* 0x000fe40000004100 */
[--C-:B------:R-:W-:Y:S02]  /*7ac0*/  HADD2.F32 R32, -RZ, R36.reuse.H0_H0 ;  /* 0x20000024ff207230 */ /* 0x100fe40000004100 */
[----:B------:R-:W-:Y:S02]  /*7ad0*/  HADD2.F32 R33, -RZ, R36.H1_H1 ;  /* 0x30000024ff217230 */ /* 0x000fe40000004100 */
[----:B------:R-:W1:Y:S01]  /*7ae0*/  LDTM.16dp256bit.x4 R4, tmem[UR4+0x20] ;  /* 0x00002004000479ee */ /* 0x000e620008120000 */
[----:B------:R-:W-:Y:S01]  /*7af0*/  NOP ;  /* 0x0000000000007918 */ /* 0x000fe20000000000 */
[----:B------:R-:W-:Y:S01]  /*7b00*/  R2UR UR4, R27 ;  /* 0x000000001b0472ca */ /* 0x000fe200000e0000 */
[----:B------:R-:W-:Y:S02]  /*7b10*/  HADD2.F32 R27, -RZ, R29.H1_H1 ;  /* 0x3000001dff1b7230 */ /* 0x000fe40000004100 */
[----:B------:R-:W-:Y:S02]  /*7b20*/  HADD2.F32 R29, -RZ, R30.H1_H1 ;  /* 0x3000001eff1d7230 */ /* 0x000fe40000004100 */
[--C-:B------:R-:W-:Y:S02]  /*7b30*/  HADD2.F32 R30, -RZ, R31.reuse.H0_H0 ;  /* 0x2000001fff1e7230 */ /* 0x100fe40000004100 */
[----:B------:R-:W-:Y:S02]  /*7b40*/  HADD2.F32 R31, -RZ, R31.H1_H1 ;  /* 0x3000001fff1f7230 */ /* 0x000fe40000004100 */
[--C-:B------:R-:W-:Y:S02]  /*7b50*/  HADD2.F32 R34, -RZ, R37.reuse.H0_H0 ;  /* 0x20000025ff227230 */ /* 0x100fe40000004100 */
[----:B------:R-:W-:Y:S02]  /*7b60*/  HADD2.F32 R35, -RZ, R37.H1_H1 ;  /* 0x30000025ff237230 */ /* 0x000fe40000004100 */
[----:B------:R-:W-:Y:S01]  /*7b70*/  UIADD3 UR4, UPT, UPT, UR4, 0x220, URZ ;  /* 0x0000022004047890 */ /* 0x000fe2000fffe0ff */
[--C-:B------:R-:W-:Y:S02]  /*7b80*/  HADD2.F32 R36, -RZ, R38.reuse.H0_H0 ;  /* 0x20000026ff247230 */ /* 0x100fe40000004100 */
[----:B------:R-:W-:Y:S01]  /*7b90*/  HADD2.F32 R37, -RZ, R38.H1_H1 ;  /* 0x30000026ff257230 */ /* 0x000fe20000004100 */
[----:B------:R-:W-:Y:S01]  /*7ba0*/  UPRMT UR4, UR54, 0x654, UR4 ;  /* 0x0000065436047896 */ /* 0x000fe20008000004 */
[--C-:B------:R-:W-:Y:S02]  /*7bb0*/  HADD2.F32 R38, -RZ, R39.reuse.H0_H0 ;  /* 0x20000027ff267230 */ /* 0x100fe40000004100 */
[----:B------:R-:W-:Y:S02]  /*7bc0*/  HADD2.F32 R39, -RZ, R39.H1_H1 ;  /* 0x30000027ff277230 */ /* 0x000fe40000004100 */
[C---:B-1----:R-:W-:Y:S01]  /*7bd0*/  FMUL R4, R24.reuse, R4 ;  /* 0x0000000418047220 */ /* 0x042fe20000400000 */
[C---:B------:R-:W-:Y:S01]  /*7be0*/  FMUL R5, R24.reuse, R5 ;  /* 0x0000000518057220 */ /* 0x040fe20000400000 */
[C---:B------:R-:W-:Y:S01]  /*7bf0*/  FMUL R6, R24.reuse, R6 ;  /* 0x0000000618067220 */ /* 0x040fe20000400000 */
[----:B------:R-:W-:Y:S01]  /*7c00*/  FMUL R7, R24, R7 ;  /* 0x0000000718077220 */ /* 0x000fe20000400000 */
[----:B------:R-:W-:Y:S01]  /*7c10*/  SYNCS.ARRIVE.TRANS64.RED.A1T0 RZ, [UR4], RZ ;  /* 0x000000ffffff79a7 */ /* 0x000fe20008100404 */
[C---:B------:R-:W-:Y:S01]  /*7c20*/  FFMA R4, R26.reuse, R20, R4 ;  /* 0x000000141a047223 */ /* 0x040fe20000000004 */
[C---:B------:R-:W-:Y:S01]  /*7c30*/  FFMA R5, R26.reuse, R21, R5 ;  /* 0x000000151a057223 */ /* 0x040fe20000000005 */
[C---:B------:R-:W-:Y:S01]  /*7c40*/  FFMA R6, R26.reuse, R25, R6 ;  /* 0x000000191a067223 */ /* 0x040fe20000000006 */
[----:B------:R-:W-:Y:S01]  /*7c50*/  FFMA R7, R26, R27, R7 ;  /* 0x0000001b1a077223 */ /* 0x000fe20000000007 */
[C---:B------:R-:W-:Y:S01]  /*7c60*/  FMUL R8, R24.reuse, R8 ;  /* 0x0000000818087220 */ /* 0x040fe20000400000 */
[C---:B------:R-:W-:Y:S01]  /*7c70*/  FMUL R9, R24.reuse, R9 ;  /* 0x0000000918097220 */ /* 0x040fe20000400000 */
[----:B------:R-:W-:Y:S01]  /*7c80*/  F2FP.F16.F32.PACK_AB R4, R5, R4 ;  /* 0x000000040504723e */ /* 0x000fe200000000ff */
[----:B------:R-:W-:Y:S01]  /*7c90*/  FMUL R10, R24, R10 ;  /* 0x0000000a180a7220 */ /* 0x000fe20000400000 */
[----:B------:R-:W-:Y:S01]  /*7ca0*/  F2FP.F16.F32.PACK_AB R5, R7, R6 ;  /* 0x000000060705723e */ /* 0x000fe200000000ff */
[C---:B------:R-:W-:Y:S01]  /*7cb0*/  FFMA R8, R26.reuse, R28, R8 ;  /* 0x0000001c1a087223 */ /* 0x040fe20000000008 */
[----:B------:R-:W-:Y:S01]  /*7cc0*/  FFMA R9, R26, R29, R9 ;  /* 0x0000001d1a097223 */ /* 0x000fe20000000009 */
[C---:B------:R-:W-:Y:S01]  /*7cd0*/  FMUL R11, R24.reuse, R11 ;  /* 0x0000000b180b7220 */ /* 0x040fe20000400000 */
[C---:B------:R-:W-:Y:S01]  /*7ce0*/  FMUL R0, R24.reuse, R12 ;  /* 0x0000000c18007220 */ /* 0x040fe20000400000 */
[----:B------:R-:W-:Y:S01]  /*7cf0*/  FMUL R2, R24, R13 ;  /* 0x0000000d18027220 */ /* 0x000fe20000400000 */
[----:B------:R-:W-:Y:S01]  /*7d00*/  FFMA R10, R26, R30, R10 ;  /* 0x0000001e1a0a7223 */ /* 0x000fe2000000000a */
[----:B------:R-:W-:Y:S01]  /*7d10*/  FMUL R3, R24, R14 ;  /* 0x0000000e18037220 */ /* 0x000fe20000400000 */
[----:B------:R-:W-:Y:S01]  /*7d20*/  F2FP.F16.F32.PACK_AB R6, R9, R8 ;  /* 0x000000080906723e */ /* 0x000fe200000000ff */
[----:B------:R-:W-:Y:S01]  /*7d30*/  FFMA R11, R26, R31, R11 ;  /* 0x0000001f1a0b7223 */ /* 0x000fe2000000000b */
[C---:B------:R-:W-:Y:S01]  /*7d40*/  FMUL R15, R24.reuse, R15 ;  /* 0x0000000f180f7220 */ /* 0x040fe20000400000 */
[----:B------:R-:W-:Y:S01]  /*7d50*/  FMUL R12, R24, R16 ;  /* 0x00000010180c7220 */ /* 0x000fe20000400000 */
[----:B------:R-:W-:Y:S01]  /*7d60*/  FFMA R0, R26, R32, R0 ;  /* 0x000000201a007223 */ /* 0x000fe20000000000 */
[----:B------:R-:W-:Y:S01]  /*7d70*/  MOV R8, UR45 ;  /* 0x0000002d00087c02 */ /* 0x000fe20008000f00 */
[----:B------:R-:W-:Y:S01]  /*7d80*/  FMUL R13, R24, R17 ;  /* 0x00000011180d7220 */ /* 0x000fe20000400000 */
[----:B------:R-:W-:Y:S01]  /*7d90*/  FFMA R2, R26, R33, R2 ;  /* 0x000000211a027223 */ /* 0x000fe20000000002 */
[----:B------:R-:W-:Y:S01]  /*7da0*/  FMUL R14, R24, R18 ;  /* 0x00000012180e7220 */ /* 0x000fe20000400000 */
[C---:B------:R-:W-:Y:S01]  /*7db0*/  FFMA R3, R26.reuse, R34, R3 ;  /* 0x000000221a037223 */ /* 0x040fe20000000003 */
[----:B------:R-:W-:Y:S01]  /*7dc0*/  FFMA R15, R26, R35, R15 ;  /* 0x000000231a0f7223 */ /* 0x000fe2000000000f */
[----:B------:R-:W-:Y:S01]  /*7dd0*/  FMUL R19, R24, R19 ;  /* 0x0000001318137220 */ /* 0x000fe20000400000 */
[----:B------:R-:W-:Y:S01]  /*7de0*/  FFMA R12, R26, R36, R12 ;  /* 0x000000241a0c7223 */ /* 0x000fe2000000000c */
        /* <DEDUP_REMOVED lines=22> */
[----:B------:R-:W-:Y:S02]  /*7f50*/  ULEA UR5, UR45, UR44, 0xc ;  /* 0x0000002c2d057291 */ /* 0x000fe4000f8e60ff */
[----:B------:R-:W-:Y:S02]  /*7f60*/  UIADD3 UR9, UPT, UPT, UR49, 0x20, URZ ;  /* 0x0000002031097890 */ /* 0x000fe4000fffe0ff */
[----:B------:R-:W-:Y:S01]  /*7f70*/  UIADD3 UR8, UPT, UPT, UR5, 0x400, URZ ;  /* 0x0000040005087890 */ /* 0x000fe2000fffe0ff */
[----:B------:R-:W-:Y:S01]  /*7f80*/  UMOV UR10, UR50 ;  /* 0x00000032000a7c82 */ /* 0x000fe20008000000 */
[----:B------:R-:W-:Y:S01]  /*7f90*/  UMOV UR11, UR36 ;  /* 0x00000024000b7c82 */ /* 0x000fe20008000000 */
[----:B--2---:R-:W-:Y:S04]  /*7fa0*/  UIADD3 UR4, UP0, UPT, UR6, 0x680, URZ ;  /* 0x0000068006047890 */ /* 0x004fe8000ff1e0ff */
[----:B------:R-:W-:Y:S09]  /*7fb0*/  UIADD3.X UR5, UPT, UPT, URZ, UR7, URZ, UP0, !UPT ;  /* 0x00000007ff057290 */ /* 0x000ff200087fe4ff */
[----:B------:R2:W-:Y:S02]  /*7fc0*/  UTMASTG.3D [UR8], [UR4] ;  /* 0x00000008040073b5 */ /* 0x0005e40008010000 */
[----:B--2---:R0:W-:Y:S02]  /*7fd0*/  UTMACMDFLUSH ;  /* 0x00000000000079b7 */ /* 0x0041e40000000000 */
.L_x_136:
[----:B------:R-:W-:Y:S05]  /*7fe0*/  BSYNC.RECONVERGENT B0 ;  /* 0x0000000000007941 */ /* 0x000fea0003800200 */
.L_x_135:
[----:B------:R-:W-:Y:S01]  /*7ff0*/  UIADD3 UR4, UPT, UPT, UR45, 0x1, URZ ;  /* 0x000000012d047890 */ /* 0x000fe2000fffe0ff */
[----:B------:R-:W-:Y:S03]  /*8000*/  BSSY.RECONVERGENT B0, `(.L_x_137) ;  /* 0x0000008000007945 */ /* 0x000fe60003800200 */
[----:B------:R-:W-:Y:S04]  /*8010*/  UISETP.NE.AND UP0, UPT, UR4, 0x3, UPT ;  /* 0x000000030400788c */ /* 0x000fe8000bf05270 */
[----:B------:R-:W-:Y:S02]  /*8020*/  UISETP.EQ.XOR UP1, UPT, UR47, 0x3, !UP0 ;  /* 0x000000032f00788c */ /* 0x000fe4000c722a70 */
[----:B------:R-:W-:Y:S02]  /*8030*/  USEL UR46, UR4, URZ, UP0 ;  /* 0x000000ff042e7287 */ /* 0x000fe40008000000 */
[----:B------:R-:W-:Y:S04]  /*8040*/  USEL UR5, URZ, 0x1, !UP1 ;  /* 0x00000001ff057887 */ /* 0x000fe8000c800000 */
[----:B------:R-:W-:Y:S01]  /*8050*/  ULOP3.LUT UR55, UR55, UR5, URZ, 0x3c, !UPT ;  /* 0x0000000537377292 */ /* 0x000fe2000f8e3cff */
[----:B------:R-:W-:Y:S11]  /*8060*/  @P0 BRA `(.L_x_138) ;  /* 0x0000000000040947 */ /* 0x000ff60003800000 */
[----:B------:R-:W-:Y:S04]  /*8070*/  DEPBAR.LE SB0, 0x1 ;  /* 0x000080400000791a */ /* 0x000fe80000000000 */
.L_x_138:
[----:B------:R-:W-:Y:S05]  /*8080*/  BSYNC.RECONVERGENT B0 ;  /* 0x0000000000007941 */ /* 0x000fea0003800200 */
.L_x_137:
[----:B------:R-:W-:Y:S01]  /*8090*/  BAR.SYNC.DEFER_BLOCKING 0x1, 0x80 ;  /* 0x0042000000007b1d */ /* 0x000fe20000010000 */
[----:B------:R-:W-:Y:S01]  /*80a0*/  UISETP.NE.AND UP0, UPT, UR53, -0x2, UPT ;  /* 0xfffffffe3500788c */ /* 0x000fe2000bf05270 */
[----:B------:R-:W-:Y:S08]  /*80b0*/  IADD3 R22, PT, PT, R22, 0x1, RZ ;  /* 0x0000000116167810 */ /* 0x000ff00007ffe0ff */
[----:B------:R-:W-:Y:S05]  /*80c0*/  BRA.U !UP0, `(.L_x_139) ;  /* 0x0000000108287547 */ /* 0x000fea000b800000 */
[----:B------:R-:W-:Y:S01]  /*80d0*/  ISETP.NE.AND P0, PT, R61, RZ, PT ;  /* 0x000000ff3d00720c */ /* 0x000fe20003f05270 */
[----:B------:R-:W-:Y:S01]  /*80e0*/  IMAD.U32 R2, RZ, RZ, UR52 ;  /* 0x00000034ff027e24 */ /* 0x000fe2000f8e00ff */
[----:B------:R-:W-:Y:S01]  /*80f0*/  UIADD3 UR4, UPT, UPT, UR52, 0x1, URZ ;  /* 0x0000000134047890 */ /* 0x000fe2000fffe0ff */
[----:B------:R-:W-:Y:S03]  /*8100*/  IMAD.U32 R0, RZ, RZ, UR54 ;  /* 0x00000036ff007e24 */ /* 0x000fe6000f8e00ff */
[----:B------:R-:W-:Y:S04]  /*8110*/  UISETP.NE.AND UP0, UPT, UR4, 0x3, UPT ;  /* 0x000000030400788c */ /* 0x000fe8000bf05270 */
[----:B------:R-:W-:Y:S03]  /*8120*/  USEL UR52, UR4, URZ, UP0 ;  /* 0x000000ff04347287 */ /* 0x000fe60008000000 */
[----:B------:R-:W-:Y:S05]  /*8130*/  @P0 LEA R2, R2, UR44, 0x3 ;  /* 0x0000002c02020c11 */ /* 0x000fea000f8e18ff */
[----:B------:R-:W-:Y:S05]  /*8140*/  @P0 VIADD R2, R2, 0x1b8 ;  /* 0x000001b802020836 */ /* 0x000fea0000000000 */
[----:B------:R-:W-:Y:S04]  /*8150*/  @P0 PRMT R0, R0, 0x654, R2 ;  /* 0x0000065400000816 */ /* 0x000fe80000000002 */
[----:B------:R2:W-:Y:S03]  /*8160*/  @P0 SYNCS.ARRIVE.TRANS64.RED.A1T0 RZ, [R0+URZ], RZ ;  /* 0x000000ff00ff09a7 */ /* 0x0005e600081004ff */
.L_x_139:
[----:B------:R-:W-:Y:S01]  /*8170*/  R2UR UR6, R60 ;  /* 0x000000003c0672ca */ /* 0x000fe200000e0000 */
[----:B------:R-:W-:Y:S01]  /*8180*/  UIADD3 UR53, UPT, UPT, UR53, 0x2, URZ ;  /* 0x0000000235357890 */ /* 0x000fe2000fffe0ff */
[----:B------:R-:W-:Y:S02]  /*8190*/  R2UR UR5, R47 ;  /* 0x000000002f0572ca */ /* 0x000fe400000e0000 */
[----:B------:R-:W-:Y:S02]  /*81a0*/  R2UR UR4, R48 ;  /* 0x00000000300472ca */ /* 0x000fe400000e0000 */
[----:B------:R-:W-:Y:S02]  /*81b0*/  R2UR UR36, R58 ;  /* 0x000000003a2472ca */ /* 0x000fe400000e0000 */
[----:B------:R-:W-:Y:S02]  /*81c0*/  ISETP.NE.AND P0, PT, R51, 0x2, PT ;  /* 0x000000023300780c */ /* 0x000fe40003f05270 */
[----:B------:R-:W-:Y:S02]  /*81d0*/  ISETP.NE.AND P1, PT, R22, 0x4, PT ;  /* 0x000000041600780c */ /* 0x000fe40003f25270 */
[----:B------:R-:W-:Y:S01]  /*81e0*/  SEL R2, RZ, 0x1, P0 ;  /* 0x00000001ff027807 */ /* 0x000fe20000000000 */
[----:B------:R-:W-:Y:S01]  /*81f0*/  UISETP.NE.AND UP0, UPT, UR6, URZ, UPT ;  /* 0x000000ff0600728c */ /* 0x000fe2000bf05270 */
[----:B--2---:R-:W-:Y:S01]  /*8200*/  SEL R0, RZ, 0x1, P1 ;  /* 0x00000001ff007807 */ /* 0x004fe20000800000 */
[----:B------:R-:W-:Y:S01]  /*8210*/  UIADD3 UR30, UPT, UPT, UR37, UR5, URZ ;  /* 0x00000005251e7290 */ /* 0x000fe2000fffe0ff */
[----:B------:R-:W-:Y:S01]  /*8220*/  LOP3.LUT R52, R52, R2, RZ, 0x3c, !PT ;  /* 0x0000000234347212 */ /* 0x000fe200078e3cff */
[----:B------:R-:W-:Y:S01]  /*8230*/  UIADD3 UR26, UPT, UPT, UR38, UR4, URZ ;  /* 0x00000004261a7290 */ /* 0x000fe2000fffe0ff */
[----:B------:R-:W-:Y:S02]  /*8240*/  LOP3.LUT R53, R53, R0, RZ, 0x3c, !PT ;  /* 0x0000000035357212 */ /* 0x000fe400078e3cff */
[----:B------:R-:W-:Y:S02]  /*8250*/  SEL R51, R51, RZ, P0 ;  /* 0x000000ff33337207 */ /* 0x000fe40000000000 */
[----:B------:R-:W-:Y:S01]  /*8260*/  SEL R22, R22, RZ, P1 ;  /* 0x000000ff16167207 */ /* 0x000fe20000800000 */
[----:B------:R-:W-:Y:S06]  /*8270*/  BRA.U UP0, `(.L_x_140) ;  /* 0xffffffdd005c7547 */ /* 0x000fec000b83ffff */
[----:B------:R-:W-:-:S13]  /*8280*/  R2UR UR4, R49 ;  /* 0x00000000310472ca */ /* 0x000fda00000e0000 */
[----:B------:R-:W-:-:S09]  /*8290*/  UISETP.NE.AND UP0, UPT, UR4, URZ, UPT ;  /* 0x000000ff0400728c */ /* 0x000fd2000bf05270 */
[----:B------:R-:W-:Y:S05]  /*82a0*/  BRA.U !UP0, `(.L_x_141) ;  /* 0x0000000108487547 */ /* 0x000fea000b800000 */
[----:B------:R-:W2:Y:S02]  /*82b0*/  LDCU.64 UR4, c[0x0][0x890] ;  /* 0x00011200ff0477ac */ /* 0x000ea40008000a00 */
[----:B--2---:R-:W-:-:S04]  /*82c0*/  UISETP.NE.U32.AND UP0, UPT, UR4, URZ, UPT ;  /* 0x000000ff0400728c */ /* 0x004fc8000bf05070 */
[----:B------:R-:W-:-:S09]  /*82d0*/  UISETP.NE.AND.EX UP0, UPT, UR5, URZ, UPT, UP0 ;  /* 0x000000ff0500728c */ /* 0x000fd2000bf05300 */
[----:B------:R-:W-:Y:S05]  /*82e0*/  BRA.U UP0, `(.L_x_142) ;  /* 0x00000001000c7547 */ /* 0x000fea000b800000 */
[----:B------:R-:W-:-:S13]  /*82f0*/  FSETP.NEU.AND P0, PT, R26, RZ, PT ;  /* 0x000000ff1a00720b */ /* 0x000fda0003f0d000 */
[----:B------:R-:W-:Y:S05]  /*8300*/  @!P0 EXIT ;  /* 0x000000000000894d */ /* 0x000fea0003800000 */
[----:B------:R-:W-:Y:S05]  /*8310*/  BRA `(.L_x_141) ;  /* 0x00000000002c7947 */ /* 0x000fea0003800000 */
.L_x_142:
[----:B------:R-:W-:Y:S01]  /*8320*/  ISETP.NE.AND P0, PT, R50, RZ, PT ;  /* 0x000000ff3200720c */ /* 0x000fe20003f05270 */
[----:B------:R-:W-:-:S12]  /*8330*/  BSSY.RECONVERGENT B0, `(.L_x_141) ;  /* 0x0000009000007945 */ /* 0x000fd80003800200 */
[----:B------:R-:W-:Y:S05]  /*8340*/  @P0 BRA `(.L_x_143) ;  /* 0x0000000000140947 */ /* 0x000fea0003800000 */
[----:B------:R-:W2:Y:S02]  /*8350*/  LDCU.64 UR4, c[0x0][0x888] ;  /* 0x00011100ff0477ac */ /* 0x000ea40008000a00 */
[----:B--2---:R-:W-:-:S04]  /*8360*/  ISETP.NE.U32.AND P0, PT, RZ, UR4, PT ;  /* 0x00000004ff007c0c */ /* 0x004fc8000bf05070 */
[----:B------:R-:W-:-:S13]  /*8370*/  ISETP.NE.AND.EX P0, PT, RZ, UR5, PT, P0 ;  /* 0x00000005ff007c0c */ /* 0x000fda000bf05300 */
[----:B------:R-:W-:Y:S05]  /*8380*/  @!P0 EXIT ;  /* 0x000000000000894d */ /* 0x000fea0003800000 */
[----:B------:R-:W-:Y:S05]  /*8390*/  BRA `(.L_x_144) ;  /* 0x0000000000087947 */ /* 0x000fea0003800000 */
.L_x_143:
[----:B------:R-:W-:-:S13]  /*83a0*/  FSETP.NEU.AND P0, PT, R26, RZ, PT ;  /* 0x000000ff1a00720b */ /* 0x000fda0003f0d000 */
[----:B------:R-:W-:Y:S05]  /*83b0*/  @!P0 EXIT ;  /* 0x000000000000894d */ /* 0x000fea0003800000 */
.L_x_144:
[----:B------:R-:W-:Y:S05]  /*83c0*/  BSYNC.RECONVERGENT B0 ;  /* 0x0000000000007941 */ /* 0x000fea0003800200 */
.L_x_141:
[----:B------:R-:W-:Y:S01]  /*83d0*/  ULEA UR4, UR52, UR44, 0x3 ;  /* 0x0000002c34047291 */ /* 0x000fe2000f8e18ff */
[----:B------:R-:W-:-:S04]  /*83e0*/  DEPBAR.LE SB0, 0x0 ;  /* 0x000080000000791a */ /* 0x000fc80000000000 */
[----:B------:R-:W-:-:S04]  /*83f0*/  UIADD3 UR4, UPT, UPT, UR4, 0x1b8, URZ ;  /* 0x000001b804047890 */ /* 0x000fc8000fffe0ff */
[----:B------:R-:W-:-:S09]  /*8400*/  UPRMT UR4, UR54, 0x654, UR4 ;  /* 0x0000065436047896 */ /* 0x000fd20008000004 */
[----:B------:R-:W-:Y:S01]  /*8410*/  SYNCS.ARRIVE.TRANS64.RED.A1T0 RZ, [UR4], RZ ;  /* 0x000000ffffff79a7 */ /* 0x000fe20008100404 */
[----:B------:R-:W-:Y:S05]  /*8420*/  EXIT ;  /* 0x000000000000794d */ /* 0x000fea0003800000 */
.L_x_25:
[----:B---3--:R3:W4:Y:S02]  /*8430*/  SYNCS.PHASECHK.TRANS64.TRYWAIT P0, [R0+URZ+0x250], R2 ;  /* 0x00025002000075a7 */ /* 0x00872400080011ff */
[----:B----4-:R-:W-:Y:S05]  /*8440*/  @!P0 NANOSLEEP.SYNCS 0x989680 ;  /* 0x009896800000895d */ /* 0x010fea0003900000 */
[----:B------:R-:W4:Y:S02]  /*8450*/  @!P0 SYNCS.PHASECHK.TRANS64 P0, [R0+URZ+0x250], R2 ;  /* 0x00025002000085a7 */ /* 0x000f2400080010ff */
[----:B----4-:R-:W-:Y:S05]  /*8460*/  @!P0 BRA `(.L_x_25) ;  /* 0xfffffffc00f08947 */ /* 0x010fea000383ffff */
[----:B------:R-:W-:Y:S05]  /*8470*/  BRA `(.L_x_145) ;  /* 0xffffff9400b87947 */ /* 0x000fea000383ffff */
.L_x_28:
[----:B--2---:R-:W-:-:S07]  /*8480*/  MOV R0, UR33 ;  /* 0x0000002100007c02 */ /* 0x004fce0008000f00 */
.L_x_146:
[----:B--2---:R2:W3:Y:S02]  /*8490*/  SYNCS.PHASECHK.TRANS64.TRYWAIT P0, [R0+URZ+0xd0], R3 ;  /* 0x0000d003000075a7 */ /* 0x0044e400080011ff */
[----:B---3--:R-:W-:Y:S05]  /*84a0*/  @!P0 NANOSLEEP.SYNCS 0x989680 ;  /* 0x009896800000895d */ /* 0x008fea0003900000 */
[----:B------:R-:W3:Y:S02]  /*84b0*/  @!P0 SYNCS.PHASECHK.TRANS64 P0, [R0+URZ+0xd0], R3 ;  /* 0x0000d003000085a7 */ /* 0x000ee400080010ff */
[----:B---3--:R-:W-:Y:S05]  /*84c0*/  @!P0 BRA `(.L_x_146) ;  /* 0xfffffffc00f08947 */ /* 0x008fea000383ffff */
[----:B------:R-:W-:Y:S05]  /*84d0*/  BRA `(.L_x_27) ;  /* 0xffffff9800007947 */ /* 0x000fea000383ffff */
.L_x_35:
[----:B-1----:R-:W-:-:S07]  /*84e0*/  MOV R0, UR17 ;  /* 0x0000001100007c02 */ /* 0x002fce0008000f00 */
.L_x_147:
[----:B-1----:R1:W2:Y:S02]  /*84f0*/  SYNCS.PHASECHK.TRANS64.TRYWAIT P0, [R0+URZ+0xd0], R3 ;  /* 0x0000d003000075a7 */ /* 0x0022a400080011ff */
[----:B--2---:R-:W-:Y:S05]  /*8500*/  @!P0 NANOSLEEP.SYNCS 0x989680 ;  /* 0x009896800000895d */ /* 0x004fea0003900000 */
[----:B------:R-:W2:Y:S02]  /*8510*/  @!P0 SYNCS.PHASECHK.TRANS64 P0, [R0+URZ+0xd0], R3 ;  /* 0x0000d003000085a7 */ /* 0x000ea400080010ff */
[----:B--2---:R-:W-:Y:S05]  /*8520*/  @!P0 BRA `(.L_x_147) ;  /* 0xfffffffc00f08947 */ /* 0x004fea000383ffff */
[----:B------:R-:W-:Y:S05]  /*8530*/  BRA `(.L_x_34) ;  /* 0xffffff9800c07947 */ /* 0x000fea000383ffff */
.L_x_40:
[----:B-1----:R1:W2:Y:S02]  /*8540*/  SYNCS.PHASECHK.TRANS64.TRYWAIT P0, [R3+URZ+0x1e0], R0 ;  /* 0x0001e000030075a7 */ /* 0x0022a400080011ff */
[----:B--2---:R-:W-:Y:S05]  /*8550*/  @!P0 NANOSLEEP.SYNCS 0x989680 ;  /* 0x009896800000895d */ /* 0x004fea0003900000 */
[----:B------:R-:W2:Y:S02]  /*8560*/  @!P0 SYNCS.PHASECHK.TRANS64 P0, [R3+URZ+0x1e0], R0 ;  /* 0x0001e000030085a7 */ /* 0x000ea400080010ff */
[----:B--2---:R-:W-:Y:S05]  /*8570*/  @!P0 BRA `(.L_x_40) ;  /* 0xfffffffc00f08947 */ /* 0x004fea000383ffff */
[----:B------:R-:W-:Y:S05]  /*8580*/  BRA `(.L_x_148) ;  /* 0xffffff9c00687947 */ /* 0x000fea000383ffff */
.L_x_44:
[----:B------:R-:W-:-:S07]  /*8590*/  MOV R0, UR4 ;  /* 0x0000000400007c02 */ /* 0x000fce0008000f00 */
.L_x_149:
[----:B-1----:R1:W2:Y:S02]  /*85a0*/  SYNCS.PHASECHK.TRANS64.TRYWAIT P0, [R0+URZ], R2 ;  /* 0x00000002000075a7 */ /* 0x0022a400080011ff */
[----:B--2---:R-:W-:Y:S05]  /*85b0*/  @!P0 NANOSLEEP.SYNCS 0x989680 ;  /* 0x009896800000895d */ /* 0x004fea0003900000 */
[----:B------:R-:W2:Y:S02]  /*85c0*/  @!P0 SYNCS.PHASECHK.TRANS64 P0, [R0+URZ], R2 ;  /* 0x00000002000085a7 */ /* 0x000ea400080010ff */
[----:B--2---:R-:W-:Y:S05]  /*85d0*/  @!P0 BRA `(.L_x_149) ;  /* 0xfffffffc00f08947 */ /* 0x004fea000383ffff */
[----:B------:R-:W-:Y:S05]  /*85e0*/  BRA `(.L_x_150) ;  /* 0xffffffa400147947 */ /* 0x000fea000383ffff */
.L_x_45:
[----:B------:R-:W-:-:S07]  /*85f0*/  MOV R0, UR5 ;  /* 0x0000000500007c02 */ /* 0x000fce0008000f00 */
.L_x_151:
[----:B-1----:R1:W2:Y:S02]  /*8600*/  SYNCS.PHASECHK.TRANS64.TRYWAIT P0, [R0+URZ], R3 ;  /* 0x00000003000075a7 */ /* 0x0022a400080011ff */
[----:B--2---:R-:W-:Y:S05]  /*8610*/  @!P0 NANOSLEEP.SYNCS 0x989680 ;  /* 0x009896800000895d */ /* 0x004fea0003900000 */
[----:B------:R-:W2:Y:S02]  /*8620*/  @!P0 SYNCS.PHASECHK.TRANS64 P0, [R0+URZ], R3 ;  /* 0x00000003000085a7 */ /* 0x000ea400080010ff */
[----:B--2---:R-:W-:Y:S05]  /*8630*/  @!P0 BRA `(.L_x_151) ;  /* 0xfffffffc00f08947 */ /* 0x004fea000383ffff */
[----:B------:R-:W-:Y:S05]  /*8640*/  BRA `(.L_x_152) ;  /* 0xffffffa400207947 */ /* 0x000fea000383ffff */
.L_x_46:
[----:B------:R-:W-:-:S07]  /*8650*/  MOV R0, UR5 ;  /* 0x0000000500007c02 */ /* 0x000fce0008000f00 */
.L_x_153:
[----:B-1----:R1:W2:Y:S02]  /*8660*/  SYNCS.PHASECHK.TRANS64.TRYWAIT P0, [R0+URZ], R3 ;  /* 0x00000003000075a7 */ /* 0x0022a400080011ff */
[----:B--2---:R-:W-:Y:S05]  /*8670*/  @!P0 NANOSLEEP.SYNCS 0x989680 ;  /* 0x009896800000895d */ /* 0x004fea0003900000 */
[----:B------:R-:W2:Y:S02]  /*8680*/  @!P0 SYNCS.PHASECHK.TRANS64 P0, [R0+URZ], R3 ;  /* 0x00000003000085a7 */ /* 0x000ea400080010ff */
[----:B--2---:R-:W-:Y:S05]  /*8690*/  @!P0 BRA `(.L_x_153) ;  /* 0xfffffffc00f08947 */ /* 0x004fea000383ffff */
[----:B------:R-:W-:Y:S05]  /*86a0*/  BRA `(.L_x_154) ;  /* 0xffffffa4002c7947 */ /* 0x000fea000383ffff */
.L_x_47:
[----:B------:R-:W-:-:S07]  /*86b0*/  MOV R0, UR5 ;  /* 0x0000000500007c02 */ /* 0x000fce0008000f00 */
.L_x_155:
[----:B-1----:R1:W2:Y:S02]  /*86c0*/  SYNCS.PHASECHK.TRANS64.TRYWAIT P0, [R0+URZ], R3 ;  /* 0x00000003000075a7 */ /* 0x0022a400080011ff */
[----:B--2---:R-:W-:Y:S05]  /*86d0*/  @!P0 NANOSLEEP.SYNCS 0x989680 ;  /* 0x009896800000895d */ /* 0x004fea0003900000 */
[----:B------:R-:W2:Y:S02]  /*86e0*/  @!P0 SYNCS.PHASECHK.TRANS64 P0, [R0+URZ], R3 ;  /* 0x00000003000085a7 */ /* 0x000ea400080010ff */
[----:B--2---:R-:W-:Y:S05]  /*86f0*/  @!P0 BRA `(.L_x_155) ;  /* 0xfffffffc00f08947 */ /* 0x004fea000383ffff */
[----:B------:R-:W-:Y:S05]  /*8700*/  BRA `(.L_x_156) ;  /* 0xffffffa400387947 */ /* 0x000fea000383ffff */
.L_x_48:
[----:B------:R-:W-:-:S07]  /*8710*/  MOV R0, UR5 ;  /* 0x0000000500007c02 */ /* 0x000fce0008000f00 */
.L_x_157:
[----:B-1----:R1:W2:Y:S02]  /*8720*/  SYNCS.PHASECHK.TRANS64.TRYWAIT P0, [R0+URZ], R3 ;  /* 0x00000003000075a7 */ /* 0x0022a400080011ff */
[----:B--2---:R-:W-:Y:S05]  /*8730*/  @!P0 NANOSLEEP.SYNCS 0x989680 ;  /* 0x009896800000895d */ /* 0x004fea0003900000 */
[----:B------:R-:W2:Y:S02]  /*8740*/  @!P0 SYNCS.PHASECHK.TRANS64 P0, [R0+URZ], R3 ;  /* 0x00000003000085a7 */ /* 0x000ea400080010ff */
[----:B--2---:R-:W-:Y:S05]  /*8750*/  @!P0 BRA `(.L_x_157) ;  /* 0xfffffffc00f08947 */ /* 0x004fea000383ffff */
[----:B------:R-:W-:Y:S05]  /*8760*/  BRA `(.L_x_158) ;  /* 0xffffffa400447947 */ /* 0x000fea000383ffff */
.L_x_49:
[----:B------:R-:W-:-:S07]  /*8770*/  MOV R0, UR5 ;  /* 0x0000000500007c02 */ /* 0x000fce0008000f00 */
.L_x_159:
[----:B-1----:R1:W2:Y:S02]  /*8780*/  SYNCS.PHASECHK.TRANS64.TRYWAIT P0, [R0+URZ], R3 ;  /* 0x00000003000075a7 */ /* 0x0022a400080011ff */
[----:B--2---:R-:W-:Y:S05]  /*8790*/  @!P0 NANOSLEEP.SYNCS 0x989680 ;  /* 0x009896800000895d */ /* 0x004fea0003900000 */
[----:B------:R-:W2:Y:S02]  /*87a0*/  @!P0 SYNCS.PHASECHK.TRANS64 P0, [R0+URZ], R3 ;  /* 0x00000003000085a7 */ /* 0x000ea400080010ff */
[----:B--2---:R-:W-:Y:S05]  /*87b0*/  @!P0 BRA `(.L_x_159) ;  /* 0xfffffffc00f08947 */ /* 0x004fea000383ffff */
[----:B------:R-:W-:Y:S05]  /*87c0*/  BRA `(.L_x_160) ;  /* 0xffffffa400507947 */ /* 0x000fea000383ffff */
.L_x_50:
[----:B------:R-:W-:-:S07]  /*87d0*/  MOV R0, UR5 ;  /* 0x0000000500007c02 */ /* 0x000fce0008000f00 */
.L_x_161:
[----:B-1----:R1:W2:Y:S02]  /*87e0*/  SYNCS.PHASECHK.TRANS64.TRYWAIT P0, [R0+URZ], R3 ;  /* 0x00000003000075a7 */ /* 0x0022a400080011ff */
[----:B--2---:R-:W-:Y:S05]  /*87f0*/  @!P0 NANOSLEEP.SYNCS 0x989680 ;  /* 0x009896800000895d */ /* 0x004fea0003900000 */
[----:B------:R-:W2:Y:S02]  /*8800*/  @!P0 SYNCS.PHASECHK.TRANS64 P0, [R0+URZ], R3 ;  /* 0x00000003000085a7 */ /* 0x000ea400080010ff */
[----:B--2---:R-:W-:Y:S05]  /*8810*/  @!P0 BRA `(.L_x_161) ;  /* 0xfffffffc00f08947 */ /* 0x004fea000383ffff */
[----:B------:R-:W-:Y:S05]  /*8820*/  BRA `(.L_x_162) ;  /* 0xffffffa4005c7947 */ /* 0x000fea000383ffff */
.L_x_51:
[----:B------:R-:W-:-:S07]  /*8830*/  MOV R0, UR5 ;  /* 0x0000000500007c02 */ /* 0x000fce0008000f00 */
.L_x_163:
[----:B-1----:R1:W2:Y:S02]  /*8840*/  SYNCS.PHASECHK.TRANS64.TRYWAIT P0, [R0+URZ], R3 ;  /* 0x00000003000075a7 */ /* 0x0022a400080011ff */
[----:B--2---:R-:W-:Y:S05]  /*8850*/  @!P0 NANOSLEEP.SYNCS 0x989680 ;  /* 0x009896800000895d */ /* 0x004fea0003900000 */
[----:B------:R-:W2:Y:S02]  /*8860*/  @!P0 SYNCS.PHASECHK.TRANS64 P0, [R0+URZ], R3 ;  /* 0x00000003000085a7 */ /* 0x000ea400080010ff */
[----:B--2---:R-:W-:Y:S05]  /*8870*/  @!P0 BRA `(.L_x_163) ;  /* 0xfffffffc00f08947 */ /* 0x004fea000383ffff */
[----:B------:R-:W-:Y:S05]  /*8880*/  BRA `(.L_x_164) ;  /* 0xffffffa400687947 */ /* 0x000fea000383ffff */
.L_x_52:
[----:B------:R-:W-:-:S07]  /*8890*/  MOV R0, UR5 ;  /* 0x0000000500007c02 */ /* 0x000fce0008000f00 */
.L_x_165:
[----:B-1----:R1:W2:Y:S02]  /*88a0*/  SYNCS.PHASECHK.TRANS64.TRYWAIT P0, [R0+URZ], R3 ;  /* 0x00000003000075a7 */ /* 0x0022a400080011ff */
[----:B--2---:R-:W-:Y:S05]  /*88b0*/  @!P0 NANOSLEEP.SYNCS 0x989680 ;  /* 0x009896800000895d */ /* 0x004fea0003900000 */
[----:B------:R-:W2:Y:S02]  /*88c0*/  @!P0 SYNCS.PHASECHK.TRANS64 P0, [R0+URZ], R3 ;  /* 0x00000003000085a7 */ /* 0x000ea400080010ff */
[----:B--2---:R-:W-:Y:S05]  /*88d0*/  @!P0 BRA `(.L_x_165) ;  /* 0xfffffffc00f08947 */ /* 0x004fea000383ffff */
[----:B------:R-:W-:Y:S05]  /*88e0*/  BRA `(.L_x_166) ;  /* 0xffffffa400747947 */ /* 0x000fea000383ffff */
.L_x_53:
[----:B------:R-:W-:-:S07]  /*88f0*/  MOV R0, UR5 ;  /* 0x0000000500007c02 */ /* 0x000fce0008000f00 */
.L_x_167:
[----:B-1----:R1:W2:Y:S02]  /*8900*/  SYNCS.PHASECHK.TRANS64.TRYWAIT P0, [R0+URZ], R3 ;  /* 0x00000003000075a7 */ /* 0x0022a400080011ff */
[----:B--2---:R-:W-:Y:S05]  /*8910*/  @!P0 NANOSLEEP.SYNCS 0x989680 ;  /* 0x009896800000895d */ /* 0x004fea0003900000 */
[----:B------:R-:W2:Y:S02]  /*8920*/  @!P0 SYNCS.PHASECHK.TRANS64 P0, [R0+URZ], R3 ;  /* 0x00000003000085a7 */ /* 0x000ea400080010ff */
[----:B--2---:R-:W-:Y:S05]  /*8930*/  @!P0 BRA `(.L_x_167) ;  /* 0xfffffffc00f08947 */ /* 0x004fea000383ffff */
[----:B------:R-:W-:Y:S05]  /*8940*/  BRA `(.L_x_168) ;  /* 0xffffffa400807947 */ /* 0x000fea000383ffff */
.L_x_54:
[----:B------:R-:W-:-:S07]  /*8950*/  MOV R0, UR5 ;  /* 0x0000000500007c02 */ /* 0x000fce0008000f00 */
.L_x_169:
[----:B-1----:R1:W2:Y:S02]  /*8960*/  SYNCS.PHASECHK.TRANS64.TRYWAIT P0, [R0+URZ], R3 ;  /* 0x00000003000075a7 */ /* 0x0022a400080011ff */
[----:B--2---:R-:W-:Y:S05]  /*8970*/  @!P0 NANOSLEEP.SYNCS 0x989680 ;  /* 0x009896800000895d */ /* 0x004fea0003900000 */
[----:B------:R-:W2:Y:S02]  /*8980*/  @!P0 SYNCS.PHASECHK.TRANS64 P0, [R0+URZ], R3 ;  /* 0x00000003000085a7 */ /* 0x000ea400080010ff */
[----:B--2---:R-:W-:Y:S05]  /*8990*/  @!P0 BRA `(.L_x_169) ;  /* 0xfffffffc00f08947 */ /* 0x004fea000383ffff */
[----:B------:R-:W-:Y:S05]  /*89a0*/  BRA `(.L_x_170) ;  /* 0xffffffa4008c7947 */ /* 0x000fea000383ffff */
.L_x_55:
[----:B------:R-:W-:-:S07]  /*89b0*/  MOV R0, UR5 ;  /* 0x0000000500007c02 */ /* 0x000fce0008000f00 */
.L_x_171:
[----:B-1----:R1:W2:Y:S02]  /*89c0*/  SYNCS.PHASECHK.TRANS64.TRYWAIT P0, [R0+URZ], R3 ;  /* 0x00000003000075a7 */ /* 0x0022a400080011ff */
[----:B--2---:R-:W-:Y:S05]  /*89d0*/  @!P0 NANOSLEEP.SYNCS 0x989680 ;  /* 0x009896800000895d */ /* 0x004fea0003900000 */
[----:B------:R-:W2:Y:S02]  /*89e0*/  @!P0 SYNCS.PHASECHK.TRANS64 P0, [R0+URZ], R3 ;  /* 0x00000003000085a7 */ /* 0x000ea400080010ff */
[----:B--2---:R-:W-:Y:S05]  /*89f0*/  @!P0 BRA `(.L_x_171) ;  /* 0xfffffffc00f08947 */ /* 0x004fea000383ffff */
[----:B------:R-:W-:Y:S05]  /*8a00*/  BRA `(.L_x_172) ;  /* 0xffffffa400987947 */ /* 0x000fea000383ffff */
.L_x_56:
[----:B------:R-:W-:-:S07]  /*8a10*/  MOV R0, UR5 ;  /* 0x0000000500007c02 */ /* 0x000fce0008000f00 */
.L_x_173:
[----:B-1----:R1:W2:Y:S02]  /*8a20*/  SYNCS.PHASECHK.TRANS64.TRYWAIT P0, [R0+URZ], R3 ;  /* 0x00000003000075a7 */ /* 0x0022a400080011ff */
[----:B--2---:R-:W-:Y:S05]  /*8a30*/  @!P0 NANOSLEEP.SYNCS 0x989680 ;  /* 0x009896800000895d */ /* 0x004fea0003900000 */
[----:B------:R-:W2:Y:S02]  /*8a40*/  @!P0 SYNCS.PHASECHK.TRANS64 P0, [R0+URZ], R3 ;  /* 0x00000003000085a7 */ /* 0x000ea400080010ff */
[----:B--2---:R-:W-:Y:S05]  /*8a50*/  @!P0 BRA `(.L_x_173) ;  /* 0xfffffffc00f08947 */ /* 0x004fea000383ffff */
[----:B------:R-:W-:Y:S05]  /*8a60*/  BRA `(.L_x_174) ;  /* 0xffffffa400a47947 */ /* 0x000fea000383ffff */
.L_x_57:
[----:B------:R-:W-:-:S07]  /*8a70*/  MOV R0, UR5 ;  /* 0x0000000500007c02 */ /* 0x000fce0008000f00 */
.L_x_175:
[----:B-1----:R1:W2:Y:S02]  /*8a80*/  SYNCS.PHASECHK.TRANS64.TRYWAIT P0, [R0+URZ], R3 ;  /* 0x00000003000075a7 */ /* 0x0022a400080011ff */
[----:B--2---:R-:W-:Y:S05]  /*8a90*/  @!P0 NANOSLEEP.SYNCS 0x989680 ;  /* 0x009896800000895d */ /* 0x004fea0003900000 */
[----:B------:R-:W2:Y:S02]  /*8aa0*/  @!P0 SYNCS.PHASECHK.TRANS64 P0, [R0+URZ], R3 ;  /* 0x00000003000085a7 */ /* 0x000ea400080010ff */
[----:B--2---:R-:W-:Y:S05]  /*8ab0*/  @!P0 BRA `(.L_x_175) ;  /* 0xfffffffc00f08947 */ /* 0x004fea000383ffff */
[----:B------:R-:W-:Y:S05]  /*8ac0*/  BRA `(.L_x_176) ;  /* 0xffffffa400b07947 */ /* 0x000fea000383ffff */
.L_x_58:
[----:B------:R-:W-:-:S07]  /*8ad0*/  MOV R0, UR5 ;  /* 0x0000000500007c02 */ /* 0x000fce0008000f00 */
.L_x_177:
[----:B-1----:R1:W2:Y:S02]  /*8ae0*/  SYNCS.PHASECHK.TRANS64.TRYWAIT P0, [R0+URZ], R3 ;  /* 0x00000003000075a7 */ /* 0x0022a400080011ff */
[----:B--2---:R-:W-:Y:S05]  /*8af0*/  @!P0 NANOSLEEP.SYNCS 0x989680 ;  /* 0x009896800000895d */ /* 0x004fea0003900000 */
[----:B------:R-:W2:Y:S02]  /*8b00*/  @!P0 SYNCS.PHASECHK.TRANS64 P0, [R0+URZ], R3 ;  /* 0x00000003000085a7 */ /* 0x000ea400080010ff */
[----:B--2---:R-:W-:Y:S05]  /*8b10*/  @!P0 BRA `(.L_x_177) ;  /* 0xfffffffc00f08947 */ /* 0x004fea000383ffff */
[----:B------:R-:W-:Y:S05]  /*8b20*/  BRA `(.L_x_178) ;  /* 0xffffffa400bc7947 */ /* 0x000fea000383ffff */
.L_x_59:
[----:B------:R-:W-:-:S07]  /*8b30*/  MOV R0, UR5 ;  /* 0x0000000500007c02 */ /* 0x000fce0008000f00 */
.L_x_179:
[----:B-1----:R1:W2:Y:S02]  /*8b40*/  SYNCS.PHASECHK.TRANS64.TRYWAIT P0, [R0+URZ], R3 ;  /* 0x00000003000075a7 */ /* 0x0022a400080011ff */
[----:B--2---:R-:W-:Y:S05]  /*8b50*/  @!P0 NANOSLEEP.SYNCS 0x989680 ;  /* 0x009896800000895d */ /* 0x004fea0003900000 */
[----:B------:R-:W2:Y:S02]  /*8b60*/  @!P0 SYNCS.PHASECHK.TRANS64 P0, [R0+URZ], R3 ;  /* 0x00000003000085a7 */ /* 0x000ea400080010ff */
[----:B--2---:R-:W-:Y:S05]  /*8b70*/  @!P0 BRA `(.L_x_179) ;  /* 0xfffffffc00f08947 */ /* 0x004fea000383ffff */
[----:B------:R-:W-:Y:S05]  /*8b80*/  BRA `(.L_x_180) ;  /* 0xffffffa400c87947 */ /* 0x000fea000383ffff */
.L_x_60:
[----:B------:R-:W-:-:S07]  /*8b90*/  MOV R0, UR5 ;  /* 0x0000000500007c02 */ /* 0x000fce0008000f00 */
.L_x_181:
[----:B-1----:R1:W2:Y:S02]  /*8ba0*/  SYNCS.PHASECHK.TRANS64.TRYWAIT P0, [R0+URZ], R3 ;  /* 0x00000003000075a7 */ /* 0x0022a400080011ff */
[----:B--2---:R-:W-:Y:S05]  /*8bb0*/  @!P0 NANOSLEEP.SYNCS 0x989680 ;  /* 0x009896800000895d */ /* 0x004fea0003900000 */
[----:B------:R-:W2:Y:S02]  /*8bc0*/  @!P0 SYNCS.PHASECHK.TRANS64 P0, [R0+URZ], R3 ;  /* 0x00000003000085a7 */ /* 0x000ea400080010ff */
[----:B--2---:R-:W-:Y:S05]  /*8bd0*/  @!P0 BRA `(.L_x_181) ;  /* 0xfffffffc00f08947 */ /* 0x004fea000383ffff */
[----:B------:R-:W-:Y:S05]  /*8be0*/  BRA `(.L_x_182) ;  /* 0xffffffa400d47947 */ /* 0x000fea000383ffff */
.L_x_61:
[----:B------:R-:W-:-:S07]  /*8bf0*/  MOV R0, UR5 ;  /* 0x0000000500007c02 */ /* 0x000fce0008000f00 */
.L_x_183:
[----:B-1----:R1:W2:Y:S02]  /*8c00*/  SYNCS.PHASECHK.TRANS64.TRYWAIT P0, [R0+URZ], R3 ;  /* 0x00000003000075a7 */ /* 0x0022a400080011ff */
[----:B--2---:R-:W-:Y:S05]  /*8c10*/  @!P0 NANOSLEEP.SYNCS 0x989680 ;  /* 0x009896800000895d */ /* 0x004fea0003900000 */
[----:B------:R-:W2:Y:S02]  /*8c20*/  @!P0 SYNCS.PHASECHK.TRANS64 P0, [R0+URZ], R3 ;  /* 0x00000003000085a7 */ /* 0x000ea400080010ff */
[----:B--2---:R-:W-:Y:S05]  /*8c30*/  @!P0 BRA `(.L_x_183) ;  /* 0xfffffffc00f08947 */ /* 0x004fea000383ffff */
[----:B------:R-:W-:Y:S05]  /*8c40*/  BRA `(.L_x_184) ;  /* 0xffffffa400e07947 */ /* 0x000fea000383ffff */
.L_x_62:
[----:B------:R-:W-:-:S07]  /*8c50*/  MOV R0, UR5 ;  /* 0x0000000500007c02 */ /* 0x000fce0008000f00 */
.L_x_185:
[----:B-1----:R1:W2:Y:S02]  /*8c60*/  SYNCS.PHASECHK.TRANS64.TRYWAIT P0, [R0+URZ], R3 ;  /* 0x00000003000075a7 */ /* 0x0022a400080011ff */
[----:B--2---:R-:W-:Y:S05]  /*8c70*/  @!P0 NANOSLEEP.SYNCS 0x989680 ;  /* 0x009896800000895d */ /* 0x004fea0003900000 */
[----:B------:R-:W2:Y:S02]  /*8c80*/  @!P0 SYNCS.PHASECHK.TRANS64 P0, [R0+URZ], R3 ;  /* 0x00000003000085a7 */ /* 0x000ea400080010ff */
[----:B--2---:R-:W-:Y:S05]  /*8c90*/  @!P0 BRA `(.L_x_185) ;  /* 0xfffffffc00f08947 */ /* 0x004fea000383ffff */
[----:B------:R-:W-:Y:S05]  /*8ca0*/  BRA `(.L_x_186) ;  /* 0xffffffa400ec7947 */ /* 0x000fea000383ffff */
.L_x_63:
[----:B------:R-:W-:-:S07]  /*8cb0*/  MOV R0, UR5 ;  /* 0x0000000500007c02 */ /* 0x000fce0008000f00 */
.L_x_187:
[----:B-1----:R1:W2:Y:S02]  /*8cc0*/  SYNCS.PHASECHK.TRANS64.TRYWAIT P0, [R0+URZ], R3 ;  /* 0x00000003000075a7 */ /* 0x0022a400080011ff */
[----:B--2---:R-:W-:Y:S05]  /*8cd0*/  @!P0 NANOSLEEP.SYNCS 0x989680 ;  /* 0x009896800000895d */ /* 0x004fea0003900000 */
[----:B------:R-:W2:Y:S02]  /*8ce0*/  @!P0 SYNCS.PHASECHK.TRANS64 P0, [R0+URZ], R3 ;  /* 0x00000003000085a7 */ /* 0x000ea400080010ff */
[----:B--2---:R-:W-:Y:S05]  /*8cf0*/  @!P0 BRA `(.L_x_187) ;  /* 0xfffffffc00f08947 */ /* 0x004fea000383ffff */
[----:B------:R-:W-:Y:S05]  /*8d00*/  BRA `(.L_x_188) ;  /* 0xffffffa400f87947 */ /* 0x000fea000383ffff */
.L_x_64:
[----:B------:R-:W-:-:S07]  /*8d10*/  MOV R0, UR5 ;  /* 0x0000000500007c02 */ /* 0x000fce0008000f00 */
.L_x_189:
[----:B-1----:R1:W2:Y:S02]  /*8d20*/  SYNCS.PHASECHK.TRANS64.TRYWAIT P0, [R0+URZ], R3 ;  /* 0x00000003000075a7 */ /* 0x0022a400080011ff */
[----:B--2---:R-:W-:Y:S05]  /*8d30*/  @!P0 NANOSLEEP.SYNCS 0x989680 ;  /* 0x009896800000895d */ /* 0x004fea0003900000 */
[----:B------:R-:W2:Y:S02]  /*8d40*/  @!P0 SYNCS.PHASECHK.TRANS64 P0, [R0+URZ], R3 ;  /* 0x00000003000085a7 */ /* 0x000ea400080010ff */
[----:B--2---:R-:W-:Y:S05]  /*8d50*/  @!P0 BRA `(.L_x_189) ;  /* 0xfffffffc00f08947 */ /* 0x004fea000383ffff */
[----:B------:R-:W-:Y:S05]  /*8d60*/  BRA `(.L_x_190) ;  /* 0xffffffa800047947 */ /* 0x000fea000383ffff */
.L_x_65:
[----:B------:R-:W-:-:S07]  /*8d70*/  MOV R0, UR5 ;  /* 0x0000000500007c02 */ /* 0x000fce0008000f00 */
.L_x_191:
[----:B-1----:R1:W2:Y:S02]  /*8d80*/  SYNCS.PHASECHK.TRANS64.TRYWAIT P0, [R0+URZ], R3 ;  /* 0x00000003000075a7 */ /* 0x0022a400080011ff */
[----:B--2---:R-:W-:Y:S05]  /*8d90*/  @!P0 NANOSLEEP.SYNCS 0x989680 ;  /* 0x009896800000895d */ /* 0x004fea0003900000 */
[----:B------:R-:W2:Y:S02]  /*8da0*/  @!P0 SYNCS.PHASECHK.TRANS64 P0, [R0+URZ], R3 ;  /* 0x00000003000085a7 */ /* 0x000ea400080010ff */
[----:B--2---:R-:W-:Y:S05]  /*8db0*/  @!P0 BRA `(.L_x_191) ;  /* 0xfffffffc00f08947 */ /* 0x004fea000383ffff */
[----:B------:R-:W-:Y:S05]  /*8dc0*/  BRA `(.L_x_192) ;  /* 0xffffffa800107947 */ /* 0x000fea000383ffff */
.L_x_66:
[----:B------:R-:W-:-:S07]  /*8dd0*/  MOV R0, UR5 ;  /* 0x0000000500007c02 */ /* 0x000fce0008000f00 */
.L_x_193:
[----:B-1----:R1:W2:Y:S02]  /*8de0*/  SYNCS.PHASECHK.TRANS64.TRYWAIT P0, [R0+URZ], R3 ;  /* 0x00000003000075a7 */ /* 0x0022a400080011ff */
[----:B--2---:R-:W-:Y:S05]  /*8df0*/  @!P0 NANOSLEEP.SYNCS 0x989680 ;  /* 0x009896800000895d */ /* 0x004fea0003900000 */
[----:B------:R-:W2:Y:S02]  /*8e00*/  @!P0 SYNCS.PHASECHK.TRANS64 P0, [R0+URZ], R3 ;  /* 0x00000003000085a7 */ /* 0x000ea400080010ff */
[----:B--2---:R-:W-:Y:S05]  /*8e10*/  @!P0 BRA `(.L_x_193) ;  /* 0xfffffffc00f08947 */ /* 0x004fea000383ffff */
[----:B------:R-:W-:Y:S05]  /*8e20*/  BRA `(.L_x_194) ;  /* 0xffffffa8001c7947 */ /* 0x000fea000383ffff */
.L_x_67:
[----:B------:R-:W-:-:S07]  /*8e30*/  MOV R0, UR5 ;  /* 0x0000000500007c02 */ /* 0x000fce0008000f00 */
.L_x_195:
[----:B-1----:R1:W2:Y:S02]  /*8e40*/  SYNCS.PHASECHK.TRANS64.TRYWAIT P0, [R0+URZ], R3 ;  /* 0x00000003000075a7 */ /* 0x0022a400080011ff */
[----:B--2---:R-:W-:Y:S05]  /*8e50*/  @!P0 NANOSLEEP.SYNCS 0x989680 ;  /* 0x009896800000895d */ /* 0x004fea0003900000 */
[----:B------:R-:W2:Y:S02]  /*8e60*/  @!P0 SYNCS.PHASECHK.TRANS64 P0, [R0+URZ], R3 ;  /* 0x00000003000085a7 */ /* 0x000ea400080010ff */
[----:B--2---:R-:W-:Y:S05]  /*8e70*/  @!P0 BRA `(.L_x_195) ;  /* 0xfffffffc00f08947 */ /* 0x004fea000383ffff */
[----:B------:R-:W-:Y:S05]  /*8e80*/  BRA `(.L_x_196) ;  /* 0xffffffa800287947 */ /* 0x000fea000383ffff */
.L_x_68:
[----:B------:R-:W-:-:S07]  /*8e90*/  MOV R0, UR5 ;  /* 0x0000000500007c02 */ /* 0x000fce0008000f00 */
.L_x_197:
[----:B-1----:R1:W2:Y:S02]  /*8ea0*/  SYNCS.PHASECHK.TRANS64.TRYWAIT P0, [R0+URZ], R3 ;  /* 0x00000003000075a7 */ /* 0x0022a400080011ff */
[----:B--2---:R-:W-:Y:S05]  /*8eb0*/  @!P0 NANOSLEEP.SYNCS 0x989680 ;  /* 0x009896800000895d */ /* 0x004fea0003900000 */
[----:B------:R-:W2:Y:S02]  /*8ec0*/  @!P0 SYNCS.PHASECHK.TRANS64 P0, [R0+URZ], R3 ;  /* 0x00000003000085a7 */ /* 0x000ea400080010ff */
[----:B--2---:R-:W-:Y:S05]  /*8ed0*/  @!P0 BRA `(.L_x_197) ;  /* 0xfffffffc00f08947 */ /* 0x004fea000383ffff */
[----:B------:R-:W-:Y:S05]  /*8ee0*/  BRA `(.L_x_198) ;  /* 0xffffffa800347947 */ /* 0x000fea000383ffff */
.L_x_71:
[----:B--2---:R2:W3:Y:S02]  /*8ef0*/  SYNCS.PHASECHK.TRANS64.TRYWAIT P0, [R2+URZ+0x240], R4 ;  /* 0x00024004020075a7 */ /* 0x0044e400080011ff */
[----:B---3--:R-:W-:Y:S05]  /*8f00*/  @!P0 NANOSLEEP.SYNCS 0x989680 ;  /* 0x009896800000895d */ /* 0x008fea0003900000 */
[----:B------:R-:W3:Y:S02]  /*8f10*/  @!P0 SYNCS.PHASECHK.TRANS64 P0, [R2+URZ+0x240], R4 ;  /* 0x00024004020085a7 */ /* 0x000ee400080010ff */
[----:B---3--:R-:W-:Y:S05]  /*8f20*/  @!P0 BRA `(.L_x_71) ;  /* 0xfffffffc00f08947 */ /* 0x008fea000383ffff */
[----:B------:R-:W-:Y:S05]  /*8f30*/  BRA `(.L_x_199) ;  /* 0xffffffa800907947 */ /* 0x000fea000383ffff */
.L_x_72:
[----:B------:R-:W-:-:S07]  /*8f40*/  MOV R2, UR4 ;  /* 0x0000000400027c02 */ /* 0x000fce0008000f00 */
.L_x_200:
[----:B--2---:R2:W3:Y:S02]  /*8f50*/  SYNCS.PHASECHK.TRANS64.TRYWAIT P0, [R2+URZ+0x1f0], R5 ;  /* 0x0001f005020075a7 */ /* 0x0044e400080011ff */
[----:B---3--:R-:W-:Y:S05]  /*8f60*/  @!P0 NANOSLEEP.SYNCS 0x989680 ;  /* 0x009896800000895d */ /* 0x008fea0003900000 */
[----:B------:R-:W3:Y:S02]  /*8f70*/  @!P0 SYNCS.PHASECHK.TRANS64 P0, [R2+URZ+0x1f0], R5 ;  /* 0x0001f005020085a7 */ /* 0x000ee400080010ff */
[----:B---3--:R-:W-:Y:S05]  /*8f80*/  @!P0 BRA `(.L_x_200) ;  /* 0xfffffffc00f08947 */ /* 0x008fea000383ffff */
[----:B------:R-:W-:Y:S05]  /*8f90*/  BRA `(.L_x_201) ;  /* 0xffffffa800a07947 */ /* 0x000fea000383ffff */
.L_x_73:
[----:B--2---:R2:W3:Y:S02]  /*8fa0*/  SYNCS.PHASECHK.TRANS64.TRYWAIT P1, [R2+URZ+0x1e0], R4 ;  /* 0x0001e004020075a7 */ /* 0x0044e400080211ff */
[----:B---3--:R-:W-:Y:S05]  /*8fb0*/  @!P1 NANOSLEEP.SYNCS 0x989680 ;  /* 0x009896800000995d */ /* 0x008fea0003900000 */
[----:B------:R-:W3:Y:S02]  /*8fc0*/  @!P1 SYNCS.PHASECHK.TRANS64 P1, [R2+URZ+0x1e0], R4 ;  /* 0x0001e004020095a7 */ /* 0x000ee400080210ff */
[----:B---3--:R-:W-:Y:S05]  /*8fd0*/  @!P1 BRA `(.L_x_73) ;  /* 0xfffffffc00f09947 */ /* 0x008fea000383ffff */
[----:B------:R-:W-:Y:S05]  /*8fe0*/  BRA `(.L_x_202) ;  /* 0xffffffa800d07947 */ /* 0x000fea000383ffff */
.L_x_76:
[----:B------:R-:W-:-:S07]  /*8ff0*/  MOV R0, UR4 ;  /* 0x0000000400007c02 */ /* 0x000fce0008000f00 */
.L_x_203:
[----:B--2---:R2:W3:Y:S02]  /*9000*/  SYNCS.PHASECHK.TRANS64.TRYWAIT P0, [R0+URZ+0x1f0], R2 ;  /* 0x0001f002000075a7 */ /* 0x0044e400080011ff */
[----:B---3--:R-:W-:Y:S05]  /*9010*/  @!P0 NANOSLEEP.SYNCS 0x989680 ;  /* 0x009896800000895d */ /* 0x008fea0003900000 */
[----:B------:R-:W3:Y:S02]  /*9020*/  @!P0 SYNCS.PHASECHK.TRANS64 P0, [R0+URZ+0x1f0], R2 ;  /* 0x0001f002000085a7 */ /* 0x000ee400080010ff */
[----:B---3--:R-:W-:Y:S05]  /*9030*/  @!P0 BRA `(.L_x_203) ;  /* 0xfffffffc00f08947 */ /* 0x008fea000383ffff */
[----:B------:R-:W-:Y:S05]  /*9040*/  BRA `(.L_x_75) ;  /* 0xffffffac00247947 */ /* 0x000fea000383ffff */
.L_x_83:
[----:B-1----:R1:W2:Y:S02]  /*9050*/  SYNCS.PHASECHK.TRANS64.TRYWAIT P1, [R0+URZ+0x1e0], R2 ;  /* 0x0001e002000075a7 */ /* 0x0022a400080211ff */
[----:B--2---:R-:W-:Y:S05]  /*9060*/  @!P1 NANOSLEEP.SYNCS 0x989680 ;  /* 0x009896800000995d */ /* 0x004fea0003900000 */
[----:B------:R-:W2:Y:S02]  /*9070*/  @!P1 SYNCS.PHASECHK.TRANS64 P1, [R0+URZ+0x1e0], R2 ;  /* 0x0001e002000095a7 */ /* 0x000ea400080210ff */
[----:B--2---:R-:W-:Y:S05]  /*9080*/  @!P1 BRA `(.L_x_83) ;  /* 0xfffffffc00f09947 */ /* 0x004fea000383ffff */
[----:B------:R-:W-:Y:S05]  /*9090*/  BRA `(.L_x_204) ;  /* 0xffffffb000887947 */ /* 0x000fea000383ffff */
.L_x_84:
[----:B------:R-:W-:-:S07]  /*90a0*/  MOV R2, UR23 ;  /* 0x0000001700027c02 */ /* 0x000fce0008000f00 */
.L_x_205:
[----:B-1----:R1:W2:Y:S02]  /*90b0*/  SYNCS.PHASECHK.TRANS64.TRYWAIT P0, [R2+URZ+0x220], R0 ;  /* 0x00022000020075a7 */ /* 0x0022a400080011ff */
[----:B--2---:R-:W-:Y:S05]  /*90c0*/  @!P0 NANOSLEEP.SYNCS 0x989680 ;  /* 0x009896800000895d */ /* 0x004fea0003900000 */
[----:B------:R-:W2:Y:S02]  /*90d0*/  @!P0 SYNCS.PHASECHK.TRANS64 P0, [R2+URZ+0x220], R0 ;  /* 0x00022000020085a7 */ /* 0x000ea400080010ff */
[----:B--2---:R-:W-:Y:S05]  /*90e0*/  @!P0 BRA `(.L_x_205) ;  /* 0xfffffffc00f08947 */ /* 0x004fea000383ffff */
[----:B------:R-:W-:Y:S05]  /*90f0*/  BRA `(.L_x_206) ;  /* 0xffffffb000d87947 */ /* 0x000fea000383ffff */
.L_x_87:
[----:B------:R-:W-:Y:S07]  /*9100*/  MOV R0, UR5 ;  /* 0x0000000500007c02 */ /* 0x000fee0008000f00 */
.L_x_207:
[----:B-1----:R1:W2:Y:S02]  /*9110*/  SYNCS.PHASECHK.TRANS64.TRYWAIT P0, [R0+URZ], R2 ;  /* 0x00000002000075a7 */ /* 0x0022a400080011ff */
[----:B--2---:R-:W-:Y:S05]  /*9120*/  @!P0 NANOSLEEP.SYNCS 0x989680 ;  /* 0x009896800000895d */ /* 0x004fea0003900000 */
[----:B------:R-:W2:Y:S02]  /*9130*/  @!P0 SYNCS.PHASECHK.TRANS64 P0, [R0+URZ], R2 ;  /* 0x00000002000085a7 */ /* 0x000ea400080010ff */
[----:B--2---:R-:W-:Y:S05]  /*9140*/  @!P0 BRA `(.L_x_207) ;  /* 0xfffffffc00f08947 */ /* 0x004fea000383ffff */
[----:B------:R-:W-:Y:S05]  /*9150*/  BRA `(.L_x_86) ;  /* 0xffffffb000f47947 */ /* 0x000fea000383ffff */
.L_x_90:
[----:B------:R-:W-:-:S07]  /*9160*/  MOV R0, UR4 ;  /* 0x0000000400007c02 */ /* 0x000fce0008000f00 */
.L_x_208:
[----:B--2---:R2:W4:Y:S02]  /*9170*/  SYNCS.PHASECHK.TRANS64.TRYWAIT P0, [R0+URZ], R2 ;  /* 0x00000002000075a7 */ /* 0x00452400080011ff */
[----:B----4-:R-:W-:Y:S05]  /*9180*/  @!P0 NANOSLEEP.SYNCS 0x989680 ;  /* 0x009896800000895d */ /* 0x010fea0003900000 */
[----:B------:R-:W4:Y:S02]  /*9190*/  @!P0 SYNCS.PHASECHK.TRANS64 P0, [R0+URZ], R2 ;  /* 0x00000002000085a7 */ /* 0x000f2400080010ff */
[----:B----4-:R-:W-:Y:S05]  /*91a0*/  @!P0 BRA `(.L_x_208) ;  /* 0xfffffffc00f08947 */ /* 0x010fea000383ffff */
[----:B------:R-:W-:Y:S05]  /*91b0*/  BRA `(.L_x_209) ;  /* 0xffffffb400a87947 */ /* 0x000fea000383ffff */
.L_x_91:
[----:B------:R-:W-:-:S07]  /*91c0*/  MOV R0, UR5 ;  /* 0x0000000500007c02 */ /* 0x000fce0008000f00 */
.L_x_210:
[----:B-1----:R1:W2:Y:S02]  /*91d0*/  SYNCS.PHASECHK.TRANS64.TRYWAIT P0, [R0+URZ], R3 ;  /* 0x00000003000075a7 */ /* 0x0022a400080011ff */
[----:B--2---:R-:W-:Y:S05]  /*91e0*/  @!P0 NANOSLEEP.SYNCS 0x989680 ;  /* 0x009896800000895d */ /* 0x004fea0003900000 */
[----:B------:R-:W2:Y:S02]  /*91f0*/  @!P0 SYNCS.PHASECHK.TRANS64 P0, [R0+URZ], R3 ;  /* 0x00000003000085a7 */ /* 0x000ea400080010ff */
[----:B--2---:R-:W-:Y:S05]  /*9200*/  @!P0 BRA `(.L_x_210) ;  /* 0xfffffffc00f08947 */ /* 0x004fea000383ffff */
[----:B------:R-:W-:Y:S05]  /*9210*/  BRA `(.L_x_211) ;  /* 0xffffffb400b47947 */ /* 0x000fea000383ffff */
.L_x_92:
[----:B------:R-:W-:-:S07]  /*9220*/  MOV R0, UR5 ;  /* 0x0000000500007c02 */ /* 0x000fce0008000f00 */
.L_x_212:
[----:B-1----:R1:W2:Y:S02]  /*9230*/  SYNCS.PHASECHK.TRANS64.TRYWAIT P0, [R0+URZ], R3 ;  /* 0x00000003000075a7 */ /* 0x0022a400080011ff */
[----:B--2---:R-:W-:Y:S05]  /*9240*/  @!P0 NANOSLEEP.SYNCS 0x989680 ;  /* 0x009896800000895d */ /* 0x004fea0003900000 */
[----:B------:R-:W2:Y:S02]  /*9250*/  @!P0 SYNCS.PHASECHK.TRANS64 P0, [R0+URZ], R3 ;  /* 0x00000003000085a7 */ /* 0x000ea400080010ff */
[----:B--2---:R-:W-:Y:S05]  /*9260*/  @!P0 BRA `(.L_x_212) ;  /* 0xfffffffc00f08947 */ /* 0x004fea000383ffff */
[----:B------:R-:W-:Y:S05]  /*9270*/  BRA `(.L_x_213) ;  /* 0xffffffb400c07947 */ /* 0x000fea000383ffff */
.L_x_93:
[----:B-1----:R-:W-:-:S07]  /*9280*/  MOV R0, UR4 ;  /* 0x0000000400007c02 */ /* 0x002fce0008000f00 */
.L_x_214:
[----:B-1----:R1:W2:Y:S02]  /*9290*/  SYNCS.PHASECHK.TRANS64.TRYWAIT P0, [R0+URZ], R2 ;  /* 0x00000002000075a7 */ /* 0x0022a400080011ff */
[----:B--2---:R-:W-:Y:S05]  /*92a0*/  @!P0 NANOSLEEP.SYNCS 0x989680 ;  /* 0x009896800000895d */ /* 0x004fea0003900000 */
[----:B------:R-:W2:Y:S02]  /*92b0*/  @!P0 SYNCS.PHASECHK.TRANS64 P0, [R0+URZ], R2 ;  /* 0x00000002000085a7 */ /* 0x000ea400080010ff */
[----:B--2---:R-:W-:Y:S05]  /*92c0*/  @!P0 BRA `(.L_x_214) ;  /* 0xfffffffc00f08947 */ /* 0x004fea000383ffff */
[----:B------:R-:W-:Y:S05]  /*92d0*/  BRA `(.L_x_215) ;  /* 0xffffffb400cc7947 */ /* 0x000fea000383ffff */
.L_x_98:
[----:B--2---:R2:W3:Y:S02]  /*92e0*/  SYNCS.PHASECHK.TRANS64.TRYWAIT P0, [R8+URZ+0x1e0], R0 ;  /* 0x0001e000080075a7 */ /* 0x0044e400080011ff */
[----:B---3--:R-:W-:Y:S05]  /*92f0*/  @!P0 NANOSLEEP.SYNCS 0x989680 ;  /* 0x009896800000895d */ /* 0x008fea0003900000 */
[----:B------:R-:W3:Y:S02]  /*9300*/  @!P0 SYNCS.PHASECHK.TRANS64 P0, [R8+URZ+0x1e0], R0 ;  /* 0x0001e000080085a7 */ /* 0x000ee400080010ff */
[----:B---3--:R-:W-:Y:S05]  /*9310*/  @!P0 BRA `(.L_x_98) ;  /* 0xfffffffc00f08947 */ /* 0x008fea000383ffff */
[----:B------:R-:W-:Y:S05]  /*9320*/  BRA `(.L_x_216) ;  /* 0xffffffb800f07947 */ /* 0x000fea000383ffff */
.L_x_101:
[----:B--2---:R-:W-:Y:S07]  /*9330*/  MOV R0, UR24 ;  /* 0x0000001800007c02 */ /* 0x004fee0008000f00 */
.L_x_217:
[----:B--2---:R2:W3:Y:S02]  /*9340*/  SYNCS.PHASECHK.TRANS64.TRYWAIT P1, [R0+URZ+0x1d8], R2 ;  /* 0x0001d802000075a7 */ /* 0x0044e400080211ff */
[----:B---3--:R-:W-:Y:S05]  /*9350*/  @!P1 NANOSLEEP.SYNCS 0x989680 ;  /* 0x009896800000995d */ /* 0x008fea0003900000 */
[----:B------:R-:W3:Y:S02]  /*9360*/  @!P1 SYNCS.PHASECHK.TRANS64 P1, [R0+URZ+0x1d8], R2 ;  /* 0x0001d802000095a7 */ /* 0x000ee400080210ff */
[----:B---3--:R-:W-:Y:S05]  /*9370*/  @!P1 BRA `(.L_x_217) ;  /* 0xfffffffc00f09947 */ /* 0x008fea000383ffff */
[----:B------:R-:W-:Y:S05]  /*9380*/  BRA `(.L_x_100) ;  /* 0xffffffc000687947 */ /* 0x000fea000383ffff */
.L_x_104:
[----:B------:R-:W-:Y:S07]  /*9390*/  MOV R0, UR4 ;  /* 0x0000000400007c02 */ /* 0x000fee0008000f00 */
.L_x_218:
[----:B--2---:R2:W3:Y:S02]  /*93a0*/  SYNCS.PHASECHK.TRANS64.TRYWAIT P0, [R0+URZ+0x1b8], R2 ;  /* 0x0001b802000075a7 */ /* 0x0044e400080011ff */
[----:B---3--:R-:W-:Y:S05]  /*93b0*/  @!P0 NANOSLEEP.SYNCS 0x989680 ;  /* 0x009896800000895d */ /* 0x008fea0003900000 */
[----:B------:R-:W3:Y:S02]  /*93c0*/  @!P0 SYNCS.PHASECHK.TRANS64 P0, [R0+URZ+0x1b8], R2 ;  /* 0x0001b802000085a7 */ /* 0x000ee400080010ff */
[----:B---3--:R-:W-:Y:S05]  /*93d0*/  @!P0 BRA `(.L_x_218) ;  /* 0xfffffffc00f08947 */ /* 0x008fea000383ffff */
[----:B------:R-:W-:Y:S05]  /*93e0*/  BRA `(.L_x_219) ;  /* 0xffffffc000c47947 */ /* 0x000fea000383ffff */
.L_x_105:
[----:B------:R-:W-:Y:S07]  /*93f0*/  MOV R2, UR5 ;  /* 0x0000000500027c02 */ /* 0x000fee0008000f00 */
.L_x_220:
[----:B--2---:R2:W3:Y:S02]  /*9400*/  SYNCS.PHASECHK.TRANS64.TRYWAIT P0, [R2+URZ+0x1b8], R0 ;  /* 0x0001b800020075a7 */ /* 0x0044e400080011ff */
[----:B---3--:R-:W-:Y:S05]  /*9410*/  @!P0 NANOSLEEP.SYNCS 0x989680 ;  /* 0x009896800000895d */ /* 0x008fea0003900000 */
[----:B------:R-:W3:Y:S02]  /*9420*/  @!P0 SYNCS.PHASECHK.TRANS64 P0, [R2+URZ+0x1b8], R0 ;  /* 0x0001b800020085a7 */ /* 0x000ee400080010ff */
[----:B---3--:R-:W-:Y:S05]  /*9430*/  @!P0 BRA `(.L_x_220) ;  /* 0xfffffffc00f08947 */ /* 0x008fea000383ffff */
[----:B------:R-:W-:Y:S05]  /*9440*/  BRA `(.L_x_221) ;  /* 0xffffffc4002c7947 */ /* 0x000fea000383ffff */
.L_x_107:
[----:B------:R-:W-:-:S07]  /*9450*/  MOV R0, UR4 ;  /* 0x0000000400007c02 */ /* 0x000fce0008000f00 */
.L_x_222:
[----:B---3--:R3:W4:Y:S02]  /*9460*/  SYNCS.PHASECHK.TRANS64.TRYWAIT P0, [R0+URZ], R2 ;  /* 0x00000002000075a7 */ /* 0x00872400080011ff */
[----:B----4-:R-:W-:Y:S05]  /*9470*/  @!P0 NANOSLEEP.SYNCS 0x989680 ;  /* 0x009896800000895d */ /* 0x010fea0003900000 */
[----:B------:R-:W4:Y:S02]  /*9480*/  @!P0 SYNCS.PHASECHK.TRANS64 P0, [R0+URZ], R2 ;  /* 0x00000002000085a7 */ /* 0x000f2400080010ff */
[----:B----4-:R-:W-:Y:S05]  /*9490*/  @!P0 BRA `(.L_x_222) ;  /* 0xfffffffc00f08947 */ /* 0x010fea000383ffff */
[----:B------:R-:W-:Y:S05]  /*94a0*/  BRA `(.L_x_223) ;  /* 0xffffffc400c07947 */ /* 0x000fea000383ffff */
.L_x_108:
[----:B------:R-:W-:-:S07]  /*94b0*/  MOV R0, UR5 ;  /* 0x0000000500007c02 */ /* 0x000fce0008000f00 */
.L_x_224:
[----:B--2---:R2:W3:Y:S02]  /*94c0*/  SYNCS.PHASECHK.TRANS64.TRYWAIT P0, [R0+URZ], R2 ;  /* 0x00000002000075a7 */ /* 0x0044e400080011ff */
[----:B---3--:R-:W-:Y:S05]  /*94d0*/  @!P0 NANOSLEEP.SYNCS 0x989680 ;  /* 0x009896800000895d */ /* 0x008fea0003900000 */
[----:B------:R-:W3:Y:S02]  /*94e0*/  @!P0 SYNCS.PHASECHK.TRANS64 P0, [R0+URZ], R2 ;  /* 0x00000002000085a7 */ /* 0x000ee400080010ff */
[----:B---3--:R-:W-:Y:S05]  /*94f0*/  @!P0 BRA `(.L_x_224) ;  /* 0xfffffffc00f08947 */ /* 0x008fea000383ffff */
[----:B------:R-:W-:Y:S05]  /*9500*/  BRA `(.L_x_225) ;  /* 0xffffffc400cc7947 */ /* 0x000fea000383ffff */
.L_x_110:
[----:B-1----:R1:W2:Y:S02]  /*9510*/  SYNCS.PHASECHK.TRANS64.TRYWAIT P0, [R0+URZ+0x1e0], R2 ;  /* 0x0001e002000075a7 */ /* 0x0022a400080011ff */
[----:B--2---:R-:W-:Y:S05]  /*9520*/  @!P0 NANOSLEEP.SYNCS 0x989680 ;  /* 0x009896800000895d */ /* 0x004fea0003900000 */
[----:B------:R-:W2:Y:S02]  /*9530*/  @!P0 SYNCS.PHASECHK.TRANS64 P0, [R0+URZ+0x1e0], R2 ;  /* 0x0001e002000085a7 */ /* 0x000ea400080010ff */
[----:B--2---:R-:W-:Y:S05]  /*9540*/  @!P0 BRA `(.L_x_110) ;  /* 0xfffffffc00f08947 */ /* 0x004fea000383ffff */
[----:B------:R-:W-:Y:S05]  /*9550*/  BRA `(.L_x_226) ;  /* 0xffffffc800b87947 */ /* 0x000fea000383ffff */
.L_x_120:
[----:B-1----:R1:W3:Y:S02]  /*9560*/  SYNCS.PHASECHK.TRANS64.TRYWAIT P1, [R2+URZ+0x1a0], R4 ;  /* 0x0001a004020075a7 */ /* 0x0022e400080211ff */
[----:B---3--:R-:W-:Y:S05]  /*9570*/  @!P1 NANOSLEEP.SYNCS 0x989680 ;  /* 0x009896800000995d */ /* 0x008fea0003900000 */
[----:B------:R-:W3:Y:S02]  /*9580*/  @!P1 SYNCS.PHASECHK.TRANS64 P1, [R2+URZ+0x1a0], R4 ;  /* 0x0001a004020095a7 */ /* 0x000ee400080210ff */
[----:B---3--:R-:W-:Y:S05]  /*9590*/  @!P1 BRA `(.L_x_120) ;  /* 0xfffffffc00f09947 */ /* 0x008fea000383ffff */
[----:B------:R-:W-:Y:S05]  /*95a0*/  BRA `(.L_x_119) ;  /* 0xffffffd800287947 */ /* 0x000fea000383ffff */
.L_x_122:
[----:B-1----:R1:W2:Y:S02]  /*95b0*/  SYNCS.PHASECHK.TRANS64.TRYWAIT P0, [R27+URZ+0x200], R3 ;  /* 0x000200031b0075a7 */ /* 0x0022a400080011ff */
[----:B--2---:R-:W-:Y:S05]  /*95c0*/  @!P0 NANOSLEEP.SYNCS 0x989680 ;  /* 0x009896800000895d */ /* 0x004fea0003900000 */
[----:B------:R-:W2:Y:S02]  /*95d0*/  @!P0 SYNCS.PHASECHK.TRANS64 P0, [R27+URZ+0x200], R3 ;  /* 0x000200031b0085a7 */ /* 0x000ea400080010ff */
[----:B--2---:R-:W-:Y:S05]  /*95e0*/  @!P0 BRA `(.L_x_122) ;  /* 0xfffffffc00f08947 */ /* 0x004fea000383ffff */
[----:B------:R-:W-:Y:S05]  /*95f0*/  BRA `(.L_x_121) ;  /* 0xffffffd800787947 */ /* 0x000fea000383ffff */
.L_x_133:
[----:B-1----:R1:W2:Y:S02]  /*9600*/  SYNCS.PHASECHK.TRANS64.TRYWAIT P0, [R2+URZ+0x1a0], R63 ;  /* 0x0001a03f020075a7 */ /* 0x0022a400080011ff */
[----:B--2---:R-:W-:Y:S05]  /*9610*/  @!P0 NANOSLEEP.SYNCS 0x989680 ;  /* 0x009896800000895d */ /* 0x004fea0003900000 */
[----:B------:R-:W2:Y:S02]  /*9620*/  @!P0 SYNCS.PHASECHK.TRANS64 P0, [R2+URZ+0x1a0], R63 ;  /* 0x0001a03f020085a7 */ /* 0x000ea400080010ff */
[----:B--2---:R-:W-:Y:S05]  /*9630*/  @!P0 BRA `(.L_x_133) ;  /* 0xfffffffc00f08947 */ /* 0x004fea000383ffff */
[----:B------:R-:W-:Y:S05]  /*9640*/  BRA `(.L_x_132) ;  /* 0xffffffe0008c7947 */ /* 0x000fea000383ffff */
        .weak           $__internal_0_$__cuda_sm10x_tcgen05_guardrail_trap_col_being_dealloced_not_returned_by_alloc
        .type           $__internal_0_$__cuda_sm10x_tcgen05_guardrail_trap_col_being_dealloced_not_returned_by_alloc,@function
        .size           $__internal_0_$__cuda_sm10x_tcgen05_guardrail_trap_col_being_dealloced_not_returned_by_alloc,($__internal_1_$__cuda_sm10x_tcgen05_guardrail_trap_phase_invalid_during_alloc - $__internal_0_$__cuda_sm10x_tcgen05_guardrail_trap_col_being_dealloced_not_returned_by_alloc)
$__internal_0_$__cuda_sm10x_tcgen05_guardrail_trap_col_being_dealloced_not_returned_by_alloc:
[----:B------:R-:W-:Y:S05]  /*9650*/  BPT.TRAP 0x1 ;  /* 0x000000040000795c */ /* 0x000fea0000300000 */
[----:B------:R-:W-:-:S04]  /*9660*/  HFMA2 R3, -RZ, RZ, 0, 0 ;  /* 0x00000000ff037431 */ /* 0x000fc800000001ff */
[----:B------:R-:W-:Y:S05]  /*9670*/  RET.REL.NODEC R2 `(_ZN7cutlass13device_kernelINS_4gemm6kernel13GemmUniversalIN4cute5tupleIJiiiiEEENS1_10collective13CollectiveMmaINS1_35MainloopSm100TmaUmmaWarpSpecializedILi26ELi2ELi4ENS5_IJNS4_1CILi2EEENSA_ILi1EEESC_EEEEENS5_IJNSA_ILi64EEESF_NSA_ILi32EEEEEENS_6half_tENS5_IJlSC_lEEESI_SJ_NS4_8TiledMMAINS4_8MMA_AtomIJNS4_20SM100_MMA_F16BF16_SSISI_SI_fLi64ELi64ELNS4_4UMMA5MajorE0ELSO_0ELNSN_7ScaleInE0ELSP_0EEEEEENS4_6LayoutINS5_IJSC_SC_SC_EEENS5_IJNSA_ILi0EEESU_SU_EEEEENS5_IJNS4_10UnderscoreESX_SX_EEEEENS4_13SM90_TMA_LOADENS4_14ComposedLayoutINS4_7SwizzleILi2ELi4ELi3EEENS4_18smem_ptr_flag_bitsILi16EEENSS_INS5_IJNSA_ILi8EEESG_EEENS5_IJSG_SC_EEEEEEEvNS4_8identityENS4_23SM90_TMA_LOAD_MULTICASTES1A_vS1B_EENS_8epilogue10collective18CollectiveEpilogueINS1E_23Sm100TmaWarpSpecializedILi3ELi2ELi16ELb1ELb0EEEJSH_NS5_IJNSS_ISF_SC_EENSS_ISG_SC_EEEEESI_SJ_SI_SJ_NS1E_6fusion15FusionCallbacksIS1I_NS1M_17LinearCombinationISI_fSI_fLNS_15FloatRoundStyleE2EEESH_S1L_JEEENS4_5SM1004TMEM4LOAD26SM100_TMEM_LOAD_16dp256b4xES10_S1A_NS4_17SM75_U32x4_LDSM_NENS4_14SM90_TMA_STOREES1A_NS4_17SM90_U32x4_STSM_NENS4_39AutoVectorizingCopyWithAssumedAlignmentILi128EEEEEEvvEEEEvNT_6ParamsE) ;  /* 0xffffff6802607950 */ /* 0x000fea0003c3ffff */
        .weak           $__internal_1_$__cuda_sm10x_tcgen05_guardrail_trap_phase_invalid_during_alloc
        .type           $__internal_1_$__cuda_sm10x_tcgen05_guardrail_trap_phase_invalid_during_alloc,@function
        .size           $__internal_1_$__cuda_sm10x_tcgen05_guardrail_trap_phase_invalid_during_alloc,($__internal_2_$__cuda_sm10x_tcgen05_guardrail_trap_unallocated_columns_being_dealloced - $__internal_1_$__cuda_sm10x_tcgen05_guardrail_trap_phase_invalid_during_alloc)
$__internal_1_$__cuda_sm10x_tcgen05_guardrail_trap_phase_invalid_during_alloc:
[----:B------:R-:W-:Y:S05]  /*9680*/  BPT.TRAP 0x1 ;  /* 0x000000040000795c */ /* 0x000fea0000300000 */
[----:B------:R-:W-:-:S04]  /*9690*/  MOV R5, 0x0 ;  /* 0x0000000000057802 */ /* 0x000fc80000000f00 */
[----:B------:R-:W-:Y:S05]  /*96a0*/  RET.REL.NODEC R4 `(_ZN7cutlass13device_kernelINS_4gemm6kernel13GemmUniversalIN4cute5tupleIJiiiiEEENS1_10collective13CollectiveMmaINS1_35MainloopSm100TmaUmmaWarpSpecializedILi26ELi2ELi4ENS5_IJNS4_1CILi2EEENSA_ILi1EEESC_EEEEENS5_IJNSA_ILi64EEESF_NSA_ILi32EEEEEENS_6half_tENS5_IJlSC_lEEESI_SJ_NS4_8TiledMMAINS4_8MMA_AtomIJNS4_20SM100_MMA_F16BF16_SSISI_SI_fLi64ELi64ELNS4_4UMMA5MajorE0ELSO_0ELNSN_7ScaleInE0ELSP_0EEEEEENS4_6LayoutINS5_IJSC_SC_SC_EEENS5_IJNSA_ILi0EEESU_SU_EEEEENS5_IJNS4_10UnderscoreESX_SX_EEEEENS4_13SM90_TMA_LOADENS4_14ComposedLayoutINS4_7SwizzleILi2ELi4ELi3EEENS4_18smem_ptr_flag_bitsILi16EEENSS_INS5_IJNSA_ILi8EEESG_EEENS5_IJSG_SC_EEEEEEEvNS4_8identityENS4_23SM90_TMA_LOAD_MULTICASTES1A_vS1B_EENS_8epilogue10collective18CollectiveEpilogueINS1E_23Sm100TmaWarpSpecializedILi3ELi2ELi16ELb1ELb0EEEJSH_NS5_IJNSS_ISF_SC_EENSS_ISG_SC_EEEEESI_SJ_SI_SJ_NS1E_6fusion15FusionCallbacksIS1I_NS1M_17LinearCombinationISI_fSI_fLNS_15FloatRoundStyleE2EEESH_S1L_JEEENS4_5SM1004TMEM4LOAD26SM100_TMEM_LOAD_16dp256b4xES10_S1A_NS4_17SM75_U32x4_LDSM_NENS4_14SM90_TMA_STOREES1A_NS4_17SM90_U32x4_STSM_NENS4_39AutoVectorizingCopyWithAssumedAlignmentILi128EEEEEEvvEEEEvNT_6ParamsE) ;  /* 0xffffff6804547950 */ /* 0x000fea0003c3ffff */
        .weak           $__internal_2_$__cuda_sm10x_tcgen05_guardrail_trap_unallocated_columns_being_dealloced
        .type           $__internal_2_$__cuda_sm10x_tcgen05_guardrail_trap_unallocated_columns_being_dealloced,@function
        .size           $__internal_2_$__cuda_sm10x_tcgen05_guardrail_trap_unallocated_columns_being_dealloced,(.L_x_228 - $__internal_2_$__cuda_sm10x_tcgen05_guardrail_trap_unallocated_columns_being_dealloced)
$__internal_2_$__cuda_sm10x_tcgen05_guardrail_trap_unallocated_columns_being_dealloced:
[----:B------:R-:W-:Y:S05]  /*96b0*/  BPT.TRAP 0x1 ;  /* 0x000000040000795c */ /* 0x000fea0000300000 */
[----:B------:R-:W-:-:S04]  /*96c0*/  HFMA2 R3, -RZ, RZ, 0, 0 ;  /* 0x00000000ff037431 */ /* 0x000fc800000001ff */
[----:B------:R-:W-:Y:S05]  /*96d0*/  RET.REL.NODEC R2 `(_ZN7cutlass13device_kernelINS_4gemm6kernel13GemmUniversalIN4cute5tupleIJiiiiEEENS1_10collective13CollectiveMmaINS1_35MainloopSm100TmaUmmaWarpSpecializedILi26ELi2ELi4ENS5_IJNS4_1CILi2EEENSA_ILi1EEESC_EEEEENS5_IJNSA_ILi64EEESF_NSA_ILi32EEEEEENS_6half_tENS5_IJlSC_lEEESI_SJ_NS4_8TiledMMAINS4_8MMA_AtomIJNS4_20SM100_MMA_F16BF16_SSISI_SI_fLi64ELi64ELNS4_4UMMA5MajorE0ELSO_0ELNSN_7ScaleInE0ELSP_0EEEEEENS4_6LayoutINS5_IJSC_SC_SC_EEENS5_IJNSA_ILi0EEESU_SU_EEEEENS5_IJNS4_10UnderscoreESX_SX_EEEEENS4_13SM90_TMA_LOADENS4_14ComposedLayoutINS4_7SwizzleILi2ELi4ELi3EEENS4_18smem_ptr_flag_bitsILi16EEENSS_INS5_IJNSA_ILi8EEESG_EEENS5_IJSG_SC_EEEEEEEvNS4_8identityENS4_23SM90_TMA_LOAD_MULTICASTES1A_vS1B_EENS_8epilogue10collective18CollectiveEpilogueINS1E_23Sm100TmaWarpSpecializedILi3ELi2ELi16ELb1ELb0EEEJSH_NS5_IJNSS_ISF_SC_EENSS_ISG_SC_EEEEESI_SJ_SI_SJ_NS1E_6fusion15FusionCallbacksIS1I_NS1M_17LinearCombinationISI_fSI_fLNS_15FloatRoundStyleE2EEESH_S1L_JEEENS4_5SM1004TMEM4LOAD26SM100_TMEM_LOAD_16dp256b4xES10_S1A_NS4_17SM75_U32x4_LDSM_NENS4_14SM90_TMA_STOREES1A_NS4_17SM90_U32x4_STSM_NENS4_39AutoVectorizingCopyWithAssumedAlignmentILi128EEEEEEvvEEEEvNT_6ParamsE) ;  /* 0xffffff6802487950 */ /* 0x000fea0003c3ffff */
.L_x_227:
[----:B------:R-:W-:-:S00]  /*96e0*/  BRA `(.L_x_227) ;  /* 0xfffffffc00fc7947 */ /* 0x000fc0000383ffff */
[----:B------:R-:W-:-:S00]  /*96f0*/  NOP ;  /* 0x0000000000007918 */ /* 0x000fc00000000000 */
        /* <DEDUP_REMOVED lines=8> */
.L_x_228:


//--------------------- .nv.global.init           --------------------------
	.section	.nv.global.init,"aw",@progbits
.nv.global.init:
	.type		$str$27,@object
	.size		$str$27,($str$28 - $str$27)
$str$27:
        /*0000*/ 	.byte	0x28, 0x61, 0x64, 0x64, 0x72, 0x65, 0x73, 0x73, 0x20, 0x26, 0x20, 0x6d, 0x61, 0x73, 0x6b, 0x29
        /*0010*/ 	.byte	0x20, 0x3d, 0x3d, 0x20, 0x30, 0x00
	.type		$str$28,@object
	.size		$str$28,($str$26 - $str$28)
$str$28:
        /*0016*/ 	.byte	0x2f, 0x74, 0x6d, 0x70, 0x2f, 0x63, 0x75, 0x74, 0x6c, 0x61, 0x73, 0x73, 0x5f, 0x73, 0x77, 0x65
        /*0026*/ 	.byte	0x65, 0x70, 0x5f, 0x73, 0x72, 0x63, 0x2f, 0x69, 0x6e, 0x63, 0x6c, 0x75, 0x64, 0x65, 0x2f, 0x63
        /*0036*/ 	.byte	0x75, 0x74, 0x65, 0x2f, 0x70, 0x6f, 0x69, 0x6e, 0x74, 0x65, 0x72, 0x5f, 0x66, 0x6c, 0x61, 0x67
        /*0046*/ 	.byte	0x67, 0x65, 0x64, 0x2e, 0x68, 0x70, 0x70, 0x00
	.type		$str$26,@object
	.size		$str$26,($str$25 - $str$26)
$str$26:
        /*004e*/ 	.byte	0x2f, 0x74, 0x6d, 0x70, 0x2f, 0x63, 0x75, 0x74, 0x6c, 0x61, 0x73, 0x73, 0x5f, 0x73, 0x77, 0x65
        /*005e*/ 	.byte	0x65, 0x70, 0x5f, 0x73, 0x72, 0x63, 0x2f, 0x69, 0x6e, 0x63, 0x6c, 0x75, 0x64, 0x65, 0x2f, 0x63
        /*006e*/ 	.byte	0x75, 0x74, 0x65, 0x2f, 0x61, 0x74, 0x6f, 0x6d, 0x2f, 0x63, 0x6f, 0x70, 0x79, 0x5f, 0x74, 0x72
        /*007e*/ 	.byte	0x61, 0x69, 0x74, 0x73, 0x5f, 0x73, 0x6d, 0x31, 0x30, 0x30, 0x2e, 0x68, 0x70, 0x70, 0x00
	.type		$str$25,@object
	.size		$str$25,(__unnamed_1 - $str$25)
$str$25:
        /*008d*/ 	.byte	0x28, 0x28, 0x75, 0x69, 0x6e, 0x74, 0x33, 0x32, 0x5f, 0x74, 0x28, 0x74, 0x68, 0x72, 0x65, 0x61
        /*009d*/ 	.byte	0x64, 0x49, 0x64, 0x78, 0x2e, 0x78, 0x29, 0x20, 0x2f, 0x20, 0x33, 0x32, 0x29, 0x20, 0x25, 0x20
        /*00ad*/ 	.byte	0x34, 0x29, 0x20, 0x3d, 0x3d, 0x20, 0x28, 0x28, 0x28, 0x74, 0x6d, 0x65, 0x6d, 0x5f, 0x61, 0x64
        /*00bd*/ 	.byte	0x64, 0x72, 0x20, 0x3e, 0x3e, 0x20, 0x31, 0x36, 0x29, 0x20, 0x2f, 0x20, 0x33, 0x32, 0x29, 0x20
        /*00cd*/ 	.byte	0x25, 0x20, 0x34, 0x29, 0x00
	.type		__unnamed_1,@object
	.size		__unnamed_1,(__unnamed_2 - __unnamed_1)
__unnamed_1:
        /*00d2*/ 	.byte	0x61, 0x75, 0x74, 0x6f, 0x20, 0x63, 0x75, 0x74, 0x65, 0x3a, 0x3a, 0x61, 0x73, 0x5f, 0x70, 0x6f
        /* <DEDUP_REMOVED lines=24> */
        /*0262*/ 	.byte	0x3e, 0x3e, 0x3e, 0x5d, 0x00
	.type		__unnamed_2,@object
	.size		__unnamed_2,(.L_2 - __unnamed_2)
__unnamed_2:
        /* <DEDUP_REMOVED lines=46> */
.L_2:


//--------------------- .nv.shared._ZN7cutlass13device_kernelINS_4gemm6kernel13GemmUniversalIN4cute5tupleIJiiiiEEENS1_10collective13CollectiveMmaINS1_35MainloopSm100TmaUmmaWarpSpecializedILi26ELi2ELi4ENS5_IJNS4_1CILi2EEENSA_ILi1EEESC_EEEEENS5_IJNSA_ILi64EEESF_NSA_ILi32EEEEEENS_6half_tENS5_IJlSC_lEEESI_SJ_NS4_8TiledMMAINS4_8MMA_AtomIJNS4_20SM100_MMA_F16BF16_SSISI_SI_fLi64ELi64ELNS4_4UMMA5MajorE0ELSO_0ELNSN_7ScaleInE0ELSP_0EEEEEENS4_6LayoutINS5_IJSC_SC_SC_EEENS5_IJNSA_ILi0EEESU_SU_EEEEENS5_IJNS4_10UnderscoreESX_SX_EEEEENS4_13SM90_TMA_LOADENS4_14ComposedLayoutINS4_7SwizzleILi2ELi4ELi3EEENS4_18smem_ptr_flag_bitsILi16EEENSS_INS5_IJNSA_ILi8EEESG_EEENS5_IJSG_SC_EEEEEEEvNS4_8identityENS4_23SM90_TMA_LOAD_MULTICASTES1A_vS1B_EENS_8epilogue10collective18CollectiveEpilogueINS1E_23Sm100TmaWarpSpecializedILi3ELi2ELi16ELb1ELb0EEEJSH_NS5_IJNSS_ISF_SC_EENSS_ISG_SC_EEEEESI_SJ_SI_SJ_NS1E_6fusion15FusionCallbacksIS1I_NS1M_17LinearCombinationISI_fSI_fLNS_15FloatRoundStyleE2EEESH_S1L_JEEENS4_5SM1004TMEM4LOAD26SM100_TMEM_LOAD_16dp256b4xES10_S1A_NS4_17SM75_U32x4_LDSM_NENS4_14SM90_TMA_STOREES1A_NS4_17SM90_U32x4_STSM_NENS4_39AutoVectorizingCopyWithAssumedAlignmentILi128EEEEEEvvEEEEvNT_6ParamsE --------------------------
	.section	.nv.shared._ZN7cutlass13device_kernelINS_4gemm6kernel13GemmUniversalIN4cute5tupleIJiiiiEEENS1_10collective13CollectiveMmaINS1_35MainloopSm100TmaUmmaWarpSpecializedILi26ELi2ELi4ENS5_IJNS4_1CILi2EEENSA_ILi1EEESC_EEEEENS5_IJNSA_ILi64EEESF_NSA_ILi32EEEEEENS_6half_tENS5_IJlSC_lEEESI_SJ_NS4_8TiledMMAINS4_8MMA_AtomIJNS4_20SM100_MMA_F16BF16_SSISI_SI_fLi64ELi64ELNS4_4UMMA5MajorE0ELSO_0ELNSN_7ScaleInE0ELSP_0EEEEEENS4_6LayoutINS5_IJSC_SC_SC_EEENS5_IJNSA_ILi0EEESU_SU_EEEEENS5_IJNS4_10UnderscoreESX_SX_EEEEENS4_13SM90_TMA_LOADENS4_14ComposedLayoutINS4_7SwizzleILi2ELi4ELi3EEENS4_18smem_ptr_flag_bitsILi16EEENSS_INS5_IJNSA_ILi8EEESG_EEENS5_IJSG_SC_EEEEEEEvNS4_8identityENS4_23SM90_TMA_LOAD_MULTICASTES1A_vS1B_EENS_8epilogue10collective18CollectiveEpilogueINS1E_23Sm100TmaWarpSpecializedILi3ELi2ELi16ELb1ELb0EEEJSH_NS5_IJNSS_ISF_SC_EENSS_ISG_SC_EEEEESI_SJ_SI_SJ_NS1E_6fusion15FusionCallbacksIS1I_NS1M_17LinearCombinationISI_fSI_fLNS_15FloatRoundStyleE2EEESH_S1L_JEEENS4_5SM1004TMEM4LOAD26SM100_TMEM_LOAD_16dp256b4xES10_S1A_NS4_17SM75_U32x4_LDSM_NENS4_14SM90_TMA_STOREES1A_NS4_17SM90_U32x4_STSM_NENS4_39AutoVectorizingCopyWithAssumedAlignmentILi128EEEEEEvvEEEEvNT_6ParamsE,"aw",@nobits
	.sectionflags	@""
	.align	16
	.zero		1024


//--------------------- .nv.shared.reserved.0     --------------------------
	.section	.nv.shared.reserved.0,"aw",@nobits
	.weak		__nv_reservedSMEM_offset_0_alias
	.size		__nv_reservedSMEM_offset_0_alias, 0, 64
	.other		__nv_reservedSMEM_offset_0_alias,@"STO_CUDA_RESERVED_SHARED STV_DEFAULT"
__nv_reservedSMEM_offset_0_alias:
	.zero		0
.nv.shared.reserved.0:
	.zero		64
	.weak		__nv_reservedSMEM_tcgen05_partition
	.type		__nv_reservedSMEM_tcgen05_partition,@object
	.size		__nv_reservedSMEM_tcgen05_partition,(.L_0 - __nv_reservedSMEM_tcgen05_partition)
__nv_reservedSMEM_tcgen05_partition:
	.zero		32
.L_0:


//--------------------- .nv.global                --------------------------
	.section	.nv.global,"aw",@nobits
.nv.global:
	.type		_ZN39_INTERNAL_25bd0705_4_k_cu_0ff8bdc2_71984cute1_E,@object
	.size		_ZN39_INTERNAL_25bd0705_4_k_cu_0ff8bdc2_71984cute1_E,(_ZN39_INTERNAL_25bd0705_4_k_cu_0ff8bdc2_71984cuda3std3__45__cpo6cbeginE - _ZN39_INTERNAL_25bd0705_4_k_cu_0ff8bdc2_71984cute1_E)
_ZN39_INTERNAL_25bd0705_4_k_cu_0ff8bdc2_71984cute1_E:
	.zero		1
	.type		_ZN39_INTERNAL_25bd0705_4_k_cu_0ff8bdc2_71984cuda3std3__45__cpo6cbeginE,@object
	.size		_ZN39_INTERNAL_25bd0705_4_k_cu_0ff8bdc2_71984cuda3std3__45__cpo6cbeginE,(_ZN39_INTERNAL_25bd0705_4_k_cu_0ff8bdc2_71984cuda3std3__48in_placeE - _ZN39_INTERNAL_25bd0705_4_k_cu_0ff8bdc2_71984cuda3std3__45__cpo6cbeginE)
_ZN39_INTERNAL_25bd0705_4_k_cu_0ff8bdc2_71984cuda3std3__45__cpo6cbeginE:
	.zero		1
	.type		_ZN39_INTERNAL_25bd0705_4_k_cu_0ff8bdc2_71984cuda3std3__48in_placeE,@object
	.size		_ZN39_INTERNAL_25bd0705_4_k_cu_0ff8bdc2_71984cuda3std3__48in_placeE,(_ZN39_INTERNAL_25bd0705_4_k_cu_0ff8bdc2_71984cuda3std6ranges3__45__cpo9iter_moveE - _ZN39_INTERNAL_25bd0705_4_k_cu_0ff8bdc2_71984cuda3std3__48in_placeE)
_ZN39_INTERNAL_25bd0705_4_k_cu_0ff8bdc2_71984cuda3std3__48in_placeE:
	.zero		1
	.type		_ZN39_INTERNAL_25bd0705_4_k_cu_0ff8bdc2_71984cuda3std6ranges3__45__cpo9iter_moveE,@object
	.size		_ZN39_INTERNAL_25bd0705_4_k_cu_0ff8bdc2_71984cuda3std6ranges3__45__cpo9iter_moveE,(_ZN39_INTERNAL_25bd0705_4_k_cu_0ff8bdc2_71984cuda3std3__45__cpo5beginE - _ZN39_INTERNAL_25bd0705_4_k_cu_0ff8bdc2_71984cuda3std6ranges3__45__cpo9iter_moveE)
_ZN39_INTERNAL_25bd0705_4_k_cu_0ff8bdc2_71984cuda3std6ranges3__45__cpo9iter_moveE:
	.zero		1
	.type		_ZN39_INTERNAL_25bd0705_4_k_cu_0ff8bdc2_71984cuda3std3__45__cpo5beginE,@object
	.size		_ZN39_INTERNAL_25bd0705_4_k_cu_0ff8bdc2_71984cuda3std3__45__cpo5beginE,(_ZN39_INTERNAL_25bd0705_4_k_cu_0ff8bdc2_71984cuda3std3__441_GLOBAL__N__25bd0705_4_k_cu_0ff8bdc2_71986ignoreE - _ZN39_INTERNAL_25bd0705_4_k_cu_0ff8bdc2_71984cuda3std3__45__cpo5beginE)
_ZN39_INTERNAL_25bd0705_4_k_cu_0ff8bdc2_71984cuda3std3__45__cpo5beginE:
	.zero		1
	.type		_ZN39_INTERNAL_25bd0705_4_k_cu_0ff8bdc2_71984cuda3std3__441_GLOBAL__N__25bd0705_4_k_cu_0ff8bdc2_71986ignoreE,@object
	.size		_ZN39_INTERNAL_25bd0705_4_k_cu_0ff8bdc2_71984cuda3std3__441_GLOBAL__N__25bd0705_4_k_cu_0ff8bdc2_71986ignoreE,(_ZN39_INTERNAL_25bd0705_4_k_cu_0ff8bdc2_71984cute7productE - _ZN39_INTERNAL_25bd0705_4_k_cu_0ff8bdc2_71984cuda3std3__441_GLOBAL__N__25bd0705_4_k_cu_0ff8bdc2_71986ignoreE)
_ZN39_INTERNAL_25bd0705_4_k_cu_0ff8bdc2_71984cuda3std3__441_GLOBAL__N__25bd0705_4_k_cu_0ff8bdc2_71986ignoreE:
	.zero		1
	.type		_ZN39_INTERNAL_25bd0705_4_k_cu_0ff8bdc2_71984cute7productE,@object
	.size		_ZN39_INTERNAL_25bd0705_4_k_cu_0ff8bdc2_71984cute7productE,(_ZN39_INTERNAL_25bd0705_4_k_cu_0ff8bdc2_71984cuda3std3__45__cpo3endE - _ZN39_INTERNAL_25bd0705_4_k_cu_0ff8bdc2_71984cute7productE)
_ZN39_INTERNAL_25bd0705_4_k_cu_0ff8bdc2_71984cute7productE:
	.zero		1
	.type		_ZN39_INTERNAL_25bd0705_4_k_cu_0ff8bdc2_71984cuda3std3__45__cpo3endE,@object
	.size		_ZN39_INTERNAL_25bd0705_4_k_cu_0ff8bdc2_71984cuda3std3__45__cpo3endE,(_ZN39_INTERNAL_25bd0705_4_k_cu_0ff8bdc2_71984cuda3std3__419piecewise_constructE - _ZN39_INTERNAL_25bd0705_4_k_cu_0ff8bdc2_71984cuda3std3__45__cpo3endE)
_ZN39_INTERNAL_25bd0705_4_k_cu_0ff8bdc2_71984cuda3std3__45__cpo3endE:
	.zero		1
	.type		_ZN39_INTERNAL_25bd0705_4_k_cu_0ff8bdc2_71984cuda3std3__419piecewise_constructE,@object
	.size		_ZN39_INTERNAL_25bd0705_4_k_cu_0ff8bdc2_71984cuda3std3__419piecewise_constructE,(_ZN39_INTERNAL_25bd0705_4_k_cu_0ff8bdc2_71984cuda3std3__45__cpo4cendE - _ZN39_INTERNAL_25bd0705_4_k_cu_0ff8bdc2_71984cuda3std3__419piecewise_constructE)
_ZN39_INTERNAL_25bd0705_4_k_cu_0ff8bdc2_71984cuda3std3__419piecewise_constructE:
	.zero		1
	.type		_ZN39_INTERNAL_25bd0705_4_k_cu_0ff8bdc2_71984cuda3std3__45__cpo4cendE,@object
	.size		_ZN39_INTERNAL_25bd0705_4_k_cu_0ff8bdc2_71984cuda3std3__45__cpo4cendE,(_ZN39_INTERNAL_25bd0705_4_k_cu_0ff8bdc2_71984cuda3std6ranges3__45__cpo4swapE - _ZN39_INTERNAL_25bd0705_4_k_cu_0ff8bdc2_71984cuda3std3__45__cpo4cendE)
_ZN39_INTERNAL_25bd0705_4_k_cu_0ff8bdc2_71984cuda3std3__45__cpo4cendE:
	.zero		1
	.type		_ZN39_INTERNAL_25bd0705_4_k_cu_0ff8bdc2_71984cuda3std6ranges3__45__cpo4swapE,@object
	.size		_ZN39_INTERNAL_25bd0705_4_k_cu_0ff8bdc2_71984cuda3std6ranges3__45__cpo4swapE,(.L_10 - _ZN39_INTERNAL_25bd0705_4_k_cu_0ff8bdc2_71984cuda3std6ranges3__45__cpo4swapE)
_ZN39_INTERNAL_25bd0705_4_k_cu_0ff8bdc2_71984cuda3std6ranges3__45__cpo4swapE:
	.zero		1
.L_10:


//--------------------- .nv.constant0._ZN7cutlass13device_kernelINS_4gemm6kernel13GemmUniversalIN4cute5tupleIJiiiiEEENS1_10collective13CollectiveMmaINS1_35MainloopSm100TmaUmmaWarpSpecializedILi26ELi2ELi4ENS5_IJNS4_1CILi2EEENSA_ILi1EEESC_EEEEENS5_IJNSA_ILi64EEESF_NSA_ILi32EEEEEENS_6half_tENS5_IJlSC_lEEESI_SJ_NS4_8TiledMMAINS4_8MMA_AtomIJNS4_20SM100_MMA_F16BF16_SSISI_SI_fLi64ELi64ELNS4_4UMMA5MajorE0ELSO_0ELNSN_7ScaleInE0ELSP_0EEEEEENS4_6LayoutINS5_IJSC_SC_SC_EEENS5_IJNSA_ILi0EEESU_SU_EEEEENS5_IJNS4_10UnderscoreESX_SX_EEEEENS4_13SM90_TMA_LOADENS4_14ComposedLayoutINS4_7SwizzleILi2ELi4ELi3EEENS4_18smem_ptr_flag_bitsILi16EEENSS_INS5_IJNSA_ILi8EEESG_EEENS5_IJSG_SC_EEEEEEEvNS4_8identityENS4_23SM90_TMA_LOAD_MULTICASTES1A_vS1B_EENS_8epilogue10collective18CollectiveEpilogueINS1E_23Sm100TmaWarpSpecializedILi3ELi2ELi16ELb1ELb0EEEJSH_NS5_IJNSS_ISF_SC_EENSS_ISG_SC_EEEEESI_SJ_SI_SJ_NS1E_6fusion15FusionCallbacksIS1I_NS1M_17LinearCombinationISI_fSI_fLNS_15FloatRoundStyleE2EEESH_S1L_JEEENS4_5SM1004TMEM4LOAD26SM100_TMEM_LOAD_16dp256b4xES10_S1A_NS4_17SM75_U32x4_LDSM_NENS4_14SM90_TMA_STOREES1A_NS4_17SM90_U32x4_STSM_NENS4_39AutoVectorizingCopyWithAssumedAlignmentILi128EEEEEEvvEEEEvNT_6ParamsE --------------------------
	.section	.nv.constant0._ZN7cutlass13device_kernelINS_4gemm6kernel13GemmUniversalIN4cute5tupleIJiiiiEEENS1_10collective13CollectiveMmaINS1_35MainloopSm100TmaUmmaWarpSpecializedILi26ELi2ELi4ENS5_IJNS4_1CILi2EEENSA_ILi1EEESC_EEEEENS5_IJNSA_ILi64EEESF_NSA_ILi32EEEEEENS_6half_tENS5_IJlSC_lEEESI_SJ_NS4_8TiledMMAINS4_8MMA_AtomIJNS4_20SM100_MMA_F16BF16_SSISI_SI_fLi64ELi64ELNS4_4UMMA5MajorE0ELSO_0ELNSN_7ScaleInE0ELSP_0EEEEEENS4_6LayoutINS5_IJSC_SC_SC_EEENS5_IJNSA_ILi0EEESU_SU_EEEEENS5_IJNS4_10UnderscoreESX_SX_EEEEENS4_13SM90_TMA_LOADENS4_14ComposedLayoutINS4_7SwizzleILi2ELi4ELi3EEENS4_18smem_ptr_flag_bitsILi16EEENSS_INS5_IJNSA_ILi8EEESG_EEENS5_IJSG_SC_EEEEEEEvNS4_8identityENS4_23SM90_TMA_LOAD_MULTICASTES1A_vS1B_EENS_8epilogue10collective18CollectiveEpilogueINS1E_23Sm100TmaWarpSpecializedILi3ELi2ELi16ELb1ELb0EEEJSH_NS5_IJNSS_ISF_SC_EENSS_ISG_SC_EEEEESI_SJ_SI_SJ_NS1E_6fusion15FusionCallbacksIS1I_NS1M_17LinearCombinationISI_fSI_fLNS_15FloatRoundStyleE2EEESH_S1L_JEEENS4_5SM1004TMEM4LOAD26SM100_TMEM_LOAD_16dp256b4xES10_S1A_NS4_17SM75_U32x4_LDSM_NENS4_14SM90_TMA_STOREES1A_NS4_17SM90_U32x4_STSM_NENS4_39AutoVectorizingCopyWithAssumedAlignmentILi128EEEEEEvvEEEEvNT_6ParamsE,"a",@progbits
	.sectionflags	@""
	.align	4
.nv.constant0._ZN7cutlass13device_kernelINS_4gemm6kernel13GemmUniversalIN4cute5tupleIJiiiiEEENS1_10collective13CollectiveMmaINS1_35MainloopSm100TmaUmmaWarpSpecializedILi26ELi2ELi4ENS5_IJNS4_1CILi2EEENSA_ILi1EEESC_EEEEENS5_IJNSA_ILi64EEESF_NSA_ILi32EEEEEENS_6half_tENS5_IJlSC_lEEESI_SJ_NS4_8TiledMMAINS4_8MMA_AtomIJNS4_20SM100_MMA_F16BF16_SSISI_SI_fLi64ELi64ELNS4_4UMMA5MajorE0ELSO_0ELNSN_7ScaleInE0ELSP_0EEEEEENS4_6LayoutINS5_IJSC_SC_SC_EEENS5_IJNSA_ILi0EEESU_SU_EEEEENS5_IJNS4_10UnderscoreESX_SX_EEEEENS4_13SM90_TMA_LOADENS4_14ComposedLayoutINS4_7SwizzleILi2ELi4ELi3EEENS4_18smem_ptr_flag_bitsILi16EEENSS_INS5_IJNSA_ILi8EEESG_EEENS5_IJSG_SC_EEEEEEEvNS4_8identityENS4_23SM90_TMA_LOAD_MULTICASTES1A_vS1B_EENS_8epilogue10collective18CollectiveEpilogueINS1E_23Sm100TmaWarpSpecializedILi3ELi2ELi16ELb1ELb0EEEJSH_NS5_IJNSS_ISF_SC_EENSS_ISG_SC_EEEEESI_SJ_SI_SJ_NS1E_6fusion15FusionCallbacksIS1I_NS1M_17LinearCombinationISI_fSI_fLNS_15FloatRoundStyleE2EEESH_S1L_JEEENS4_5SM1004TMEM4LOAD26SM100_TMEM_LOAD_16dp256b4xES10_S1A_NS4_17SM75_U32x4_LDSM_NENS4_14SM90_TMA_STOREES1A_NS4_17SM90_U32x4_STSM_NENS4_39AutoVectorizingCopyWithAssumedAlignmentILi128EEEEEEvvEEEEvNT_6ParamsE:
	.zero		2944


//--------------------- SYMBOLS --------------------------

	.type		.nv.reservedSmem.offset0,@object
	.size		.nv.reservedSmem.offset0,0x4
	.type		.nv.reservedSmem.cap,@object
	.size		.nv.reservedSmem.cap,0x4
	.type		__assertfail,@function
